//
// Generated by NVIDIA NVVM Compiler
//
// Compiler Build ID: CL-36424714
// Cuda compilation tools, release 13.0, V13.0.88
// Based on NVVM 20.0.0
//

.version 9.0
.target sm_100
.address_size 64

	// .globl	_Z14init_positionsP6float3fi
.global .align 4 .b8 precalc_xorwow_matrix[102400];
.global .align 4 .b8 precalc_xorwow_offset_matrix[102400];
.global .align 4 .b8 mrg32k3aM1[2304];
.global .align 4 .b8 mrg32k3aM2[2304];
.global .align 4 .b8 mrg32k3aM1SubSeq[2016];
.global .align 4 .b8 mrg32k3aM2SubSeq[2016];
.global .align 4 .b8 mrg32k3aM1Seq[2304];
.global .align 4 .b8 mrg32k3aM2Seq[2304];
.const .align 8 .b8 __cr_lgamma_table[72];

.visible .entry _Z14init_positionsP6float3fi(
	.param .u64 .ptr .align 1 _Z14init_positionsP6float3fi_param_0,
	.param .f32 _Z14init_positionsP6float3fi_param_1,
	.param .u32 _Z14init_positionsP6float3fi_param_2
)
{
	.reg .pred 	%p<4>;
	.reg .b32 	%r<13>;
	.reg .b32 	%f<27>;
	.reg .b64 	%rd<5>;

	ld.param.u64 	%rd1, [_Z14init_positionsP6float3fi_param_0];
	ld.param.f32 	%f1, [_Z14init_positionsP6float3fi_param_1];
	ld.param.u32 	%r2, [_Z14init_positionsP6float3fi_param_2];
	mov.u32 	%r3, %ctaid.x;
	mov.u32 	%r4, %ntid.x;
	mov.u32 	%r5, %tid.x;
	mad.lo.s32 	%r1, %r3, %r4, %r5;
	setp.ge.s32 	%p1, %r1, %r2;
	@%p1 bra 	$L__BB0_2;
	cvta.to.global.u64 	%rd2, %rd1;
	cvt.rn.f32.s32 	%f2, %r2;
	abs.f32 	%f3, %f2;
	lg2.approx.f32 	%f4, %f3;
	mul.f32 	%f5, %f4, 0fBF2AAAAB;
	ex2.approx.ftz.f32 	%f6, %f5;
	mul.f32 	%f7, %f3, %f6;
	neg.f32 	%f8, %f7;
	mul.f32 	%f9, %f6, %f8;
	fma.rn.f32 	%f10, %f7, %f9, 0f3F800000;
	mul.f32 	%f11, %f10, 0f3EAAAAAB;
	fma.rn.f32 	%f12, %f7, %f11, %f7;
	setp.lt.s32 	%p2, %r2, 0;
	neg.f32 	%f13, %f12;
	selp.f32 	%f14, %f13, %f12, %p2;
	add.f32 	%f15, %f2, %f2;
	setp.eq.f32 	%p3, %f15, %f2;
	selp.f32 	%f16, %f15, %f14, %p3;
	cvt.rpi.f32.f32 	%f17, %f16;
	cvt.rzi.s32.f32 	%r6, %f17;
	cvt.rn.f32.s32 	%f18, %r6;
	div.rn.f32 	%f19, %f1, %f18;
	mul.lo.s32 	%r7, %r6, %r6;
	div.s32 	%r8, %r1, %r7;
	div.s32 	%r9, %r1, %r6;
	rem.s32 	%r10, %r9, %r6;
	mul.lo.s32 	%r11, %r9, %r6;
	sub.s32 	%r12, %r1, %r11;
	cvt.rn.f32.s32 	%f20, %r8;
	mul.f32 	%f21, %f19, 0f3D4CCCCD;
	fma.rn.f32 	%f22, %f19, %f20, %f21;
	cvt.rn.f32.s32 	%f23, %r10;
	fma.rn.f32 	%f24, %f19, %f23, %f21;
	cvt.rn.f32.s32 	%f25, %r12;
	fma.rn.f32 	%f26, %f19, %f25, %f21;
	mul.wide.s32 	%rd3, %r1, 12;
	add.s64 	%rd4, %rd2, %rd3;
	st.global.f32 	[%rd4], %f22;
	st.global.f32 	[%rd4+4], %f24;
	st.global.f32 	[%rd4+8], %f26;
$L__BB0_2:
	ret;

}
	// .globl	_Z15init_velocitiesP6float3S0_P17curandStateXORWOWfi
.visible .entry _Z15init_velocitiesP6float3S0_P17curandStateXORWOWfi(
	.param .u64 .ptr .align 1 _Z15init_velocitiesP6float3S0_P17curandStateXORWOWfi_param_0,
	.param .u64 .ptr .align 1 _Z15init_velocitiesP6float3S0_P17curandStateXORWOWfi_param_1,
	.param .u64 .ptr .align 1 _Z15init_velocitiesP6float3S0_P17curandStateXORWOWfi_param_2,
	.param .f32 _Z15init_velocitiesP6float3S0_P17curandStateXORWOWfi_param_3,
	.param .u32 _Z15init_velocitiesP6float3S0_P17curandStateXORWOWfi_param_4
)
{
	.reg .pred 	%p<31>;
	.reg .b32 	%r<484>;
	.reg .b32 	%f<70>;
	.reg .b64 	%rd<23>;

	ld.param.u64 	%rd8, [_Z15init_velocitiesP6float3S0_P17curandStateXORWOWfi_param_0];
	ld.param.u64 	%rd9, [_Z15init_velocitiesP6float3S0_P17curandStateXORWOWfi_param_1];
	ld.param.u64 	%rd10, [_Z15init_velocitiesP6float3S0_P17curandStateXORWOWfi_param_2];
	ld.param.f32 	%f1, [_Z15init_velocitiesP6float3S0_P17curandStateXORWOWfi_param_3];
	ld.param.u32 	%r198, [_Z15init_velocitiesP6float3S0_P17curandStateXORWOWfi_param_4];
	mov.u32 	%r199, %ctaid.x;
	mov.u32 	%r200, %ntid.x;
	mov.u32 	%r201, %tid.x;
	mad.lo.s32 	%r1, %r199, %r200, %r201;
	setp.ge.s32 	%p1, %r1, %r198;
	@%p1 bra 	$L__BB1_44;
	cvta.to.global.u64 	%rd11, %rd10;
	cvt.s64.s32 	%rd1, %r1;
	mul.wide.s32 	%rd12, %r1, 48;
	add.s64 	%rd2, %rd11, %rd12;
	mov.b32 	%r398, 1593684748;
	mov.b32 	%r207, 832094735;
	st.global.v2.u32 	[%rd2], {%r207, %r398};
	mov.b32 	%r396, -123459836;
	mov.b32 	%r397, 1111207954;
	st.global.v2.u32 	[%rd2+8], {%r397, %r396};
	mov.b32 	%r394, 1476011280;
	mov.b32 	%r395, -589760388;
	st.global.v2.u32 	[%rd2+16], {%r395, %r394};
	setp.eq.s32 	%p2, %r1, 0;
	@%p2 bra 	$L__BB1_43;
	mov.b32 	%r380, 0;
	mov.b32 	%r398, 1593684748;
	mov.b32 	%r397, 1111207954;
	mov.b32 	%r396, -123459836;
	mov.b32 	%r395, -589760388;
	mov.b32 	%r394, 1476011280;
	mov.u64 	%rd14, precalc_xorwow_matrix;
	mov.u64 	%rd22, %rd1;
$L__BB1_3:
	and.b64  	%rd4, %rd22, 3;
	setp.eq.s64 	%p3, %rd4, 0;
	@%p3 bra 	$L__BB1_42;
	mul.wide.u32 	%rd13, %r380, 3200;
	add.s64 	%rd5, %rd14, %rd13;
	cvt.u32.u64 	%r8, %rd4;
	mov.b32 	%r381, 0;
$L__BB1_5:
	mov.b32 	%r394, 0;
	mov.u32 	%r395, %r394;
	mov.u32 	%r396, %r394;
	mov.u32 	%r397, %r394;
	mov.u32 	%r398, %r394;
	mov.u32 	%r387, %r394;
$L__BB1_6:
	mul.wide.u32 	%rd15, %r387, 4;
	add.s64 	%rd16, %rd2, %rd15;
	ld.global.u32 	%r16, [%rd16+4];
	shl.b32 	%r17, %r387, 5;
	mov.b32 	%r393, 0;
$L__BB1_7:
	.pragma "nounroll";
	shr.u32 	%r217, %r16, %r393;
	and.b32  	%r218, %r217, 1;
	setp.eq.b32 	%p4, %r218, 1;
	not.pred 	%p5, %p4;
	add.s32 	%r219, %r17, %r393;
	mul.lo.s32 	%r220, %r219, 5;
	mul.wide.u32 	%rd17, %r220, 4;
	add.s64 	%rd6, %rd5, %rd17;
	@%p5 bra 	$L__BB1_9;
	ld.global.u32 	%r221, [%rd6];
	xor.b32  	%r398, %r398, %r221;
	ld.global.u32 	%r222, [%rd6+4];
	xor.b32  	%r397, %r397, %r222;
	ld.global.u32 	%r223, [%rd6+8];
	xor.b32  	%r396, %r396, %r223;
	ld.global.u32 	%r224, [%rd6+12];
	xor.b32  	%r395, %r395, %r224;
	ld.global.u32 	%r225, [%rd6+16];
	xor.b32  	%r394, %r394, %r225;
$L__BB1_9:
	and.b32  	%r227, %r217, 2;
	setp.eq.s32 	%p6, %r227, 0;
	@%p6 bra 	$L__BB1_11;
	ld.global.u32 	%r228, [%rd6+20];
	xor.b32  	%r398, %r398, %r228;
	ld.global.u32 	%r229, [%rd6+24];
	xor.b32  	%r397, %r397, %r229;
	ld.global.u32 	%r230, [%rd6+28];
	xor.b32  	%r396, %r396, %r230;
	ld.global.u32 	%r231, [%rd6+32];
	xor.b32  	%r395, %r395, %r231;
	ld.global.u32 	%r232, [%rd6+36];
	xor.b32  	%r394, %r394, %r232;
$L__BB1_11:
	and.b32  	%r234, %r217, 4;
	setp.eq.s32 	%p7, %r234, 0;
	@%p7 bra 	$L__BB1_13;
	ld.global.u32 	%r235, [%rd6+40];
	xor.b32  	%r398, %r398, %r235;
	ld.global.u32 	%r236, [%rd6+44];
	xor.b32  	%r397, %r397, %r236;
	ld.global.u32 	%r237, [%rd6+48];
	xor.b32  	%r396, %r396, %r237;
	ld.global.u32 	%r238, [%rd6+52];
	xor.b32  	%r395, %r395, %r238;
	ld.global.u32 	%r239, [%rd6+56];
	xor.b32  	%r394, %r394, %r239;
$L__BB1_13:
	and.b32  	%r241, %r217, 8;
	setp.eq.s32 	%p8, %r241, 0;
	@%p8 bra 	$L__BB1_15;
	ld.global.u32 	%r242, [%rd6+60];
	xor.b32  	%r398, %r398, %r242;
	ld.global.u32 	%r243, [%rd6+64];
	xor.b32  	%r397, %r397, %r243;
	ld.global.u32 	%r244, [%rd6+68];
	xor.b32  	%r396, %r396, %r244;
	ld.global.u32 	%r245, [%rd6+72];
	xor.b32  	%r395, %r395, %r245;
	ld.global.u32 	%r246, [%rd6+76];
	xor.b32  	%r394, %r394, %r246;
$L__BB1_15:
	and.b32  	%r248, %r217, 16;
	setp.eq.s32 	%p9, %r248, 0;
	@%p9 bra 	$L__BB1_17;
	ld.global.u32 	%r249, [%rd6+80];
	xor.b32  	%r398, %r398, %r249;
	ld.global.u32 	%r250, [%rd6+84];
	xor.b32  	%r397, %r397, %r250;
	ld.global.u32 	%r251, [%rd6+88];
	xor.b32  	%r396, %r396, %r251;
	ld.global.u32 	%r252, [%rd6+92];
	xor.b32  	%r395, %r395, %r252;
	ld.global.u32 	%r253, [%rd6+96];
	xor.b32  	%r394, %r394, %r253;
$L__BB1_17:
	and.b32  	%r255, %r217, 32;
	setp.eq.s32 	%p10, %r255, 0;
	@%p10 bra 	$L__BB1_19;
	ld.global.u32 	%r256, [%rd6+100];
	xor.b32  	%r398, %r398, %r256;
	ld.global.u32 	%r257, [%rd6+104];
	xor.b32  	%r397, %r397, %r257;
	ld.global.u32 	%r258, [%rd6+108];
	xor.b32  	%r396, %r396, %r258;
	ld.global.u32 	%r259, [%rd6+112];
	xor.b32  	%r395, %r395, %r259;
	ld.global.u32 	%r260, [%rd6+116];
	xor.b32  	%r394, %r394, %r260;
$L__BB1_19:
	and.b32  	%r262, %r217, 64;
	setp.eq.s32 	%p11, %r262, 0;
	@%p11 bra 	$L__BB1_21;
	ld.global.u32 	%r263, [%rd6+120];
	xor.b32  	%r398, %r398, %r263;
	ld.global.u32 	%r264, [%rd6+124];
	xor.b32  	%r397, %r397, %r264;
	ld.global.u32 	%r265, [%rd6+128];
	xor.b32  	%r396, %r396, %r265;
	ld.global.u32 	%r266, [%rd6+132];
	xor.b32  	%r395, %r395, %r266;
	ld.global.u32 	%r267, [%rd6+136];
	xor.b32  	%r394, %r394, %r267;
$L__BB1_21:
	and.b32  	%r269, %r217, 128;
	setp.eq.s32 	%p12, %r269, 0;
	@%p12 bra 	$L__BB1_23;
	ld.global.u32 	%r270, [%rd6+140];
	xor.b32  	%r398, %r398, %r270;
	ld.global.u32 	%r271, [%rd6+144];
	xor.b32  	%r397, %r397, %r271;
	ld.global.u32 	%r272, [%rd6+148];
	xor.b32  	%r396, %r396, %r272;
	ld.global.u32 	%r273, [%rd6+152];
	xor.b32  	%r395, %r395, %r273;
	ld.global.u32 	%r274, [%rd6+156];
	xor.b32  	%r394, %r394, %r274;
$L__BB1_23:
	and.b32  	%r276, %r217, 256;
	setp.eq.s32 	%p13, %r276, 0;
	@%p13 bra 	$L__BB1_25;
	ld.global.u32 	%r277, [%rd6+160];
	xor.b32  	%r398, %r398, %r277;
	ld.global.u32 	%r278, [%rd6+164];
	xor.b32  	%r397, %r397, %r278;
	ld.global.u32 	%r279, [%rd6+168];
	xor.b32  	%r396, %r396, %r279;
	ld.global.u32 	%r280, [%rd6+172];
	xor.b32  	%r395, %r395, %r280;
	ld.global.u32 	%r281, [%rd6+176];
	xor.b32  	%r394, %r394, %r281;
$L__BB1_25:
	and.b32  	%r283, %r217, 512;
	setp.eq.s32 	%p14, %r283, 0;
	@%p14 bra 	$L__BB1_27;
	ld.global.u32 	%r284, [%rd6+180];
	xor.b32  	%r398, %r398, %r284;
	ld.global.u32 	%r285, [%rd6+184];
	xor.b32  	%r397, %r397, %r285;
	ld.global.u32 	%r286, [%rd6+188];
	xor.b32  	%r396, %r396, %r286;
	ld.global.u32 	%r287, [%rd6+192];
	xor.b32  	%r395, %r395, %r287;
	ld.global.u32 	%r288, [%rd6+196];
	xor.b32  	%r394, %r394, %r288;
$L__BB1_27:
	and.b32  	%r290, %r217, 1024;
	setp.eq.s32 	%p15, %r290, 0;
	@%p15 bra 	$L__BB1_29;
	ld.global.u32 	%r291, [%rd6+200];
	xor.b32  	%r398, %r398, %r291;
	ld.global.u32 	%r292, [%rd6+204];
	xor.b32  	%r397, %r397, %r292;
	ld.global.u32 	%r293, [%rd6+208];
	xor.b32  	%r396, %r396, %r293;
	ld.global.u32 	%r294, [%rd6+212];
	xor.b32  	%r395, %r395, %r294;
	ld.global.u32 	%r295, [%rd6+216];
	xor.b32  	%r394, %r394, %r295;
$L__BB1_29:
	and.b32  	%r297, %r217, 2048;
	setp.eq.s32 	%p16, %r297, 0;
	@%p16 bra 	$L__BB1_31;
	ld.global.u32 	%r298, [%rd6+220];
	xor.b32  	%r398, %r398, %r298;
	ld.global.u32 	%r299, [%rd6+224];
	xor.b32  	%r397, %r397, %r299;
	ld.global.u32 	%r300, [%rd6+228];
	xor.b32  	%r396, %r396, %r300;
	ld.global.u32 	%r301, [%rd6+232];
	xor.b32  	%r395, %r395, %r301;
	ld.global.u32 	%r302, [%rd6+236];
	xor.b32  	%r394, %r394, %r302;
$L__BB1_31:
	and.b32  	%r304, %r217, 4096;
	setp.eq.s32 	%p17, %r304, 0;
	@%p17 bra 	$L__BB1_33;
	ld.global.u32 	%r305, [%rd6+240];
	xor.b32  	%r398, %r398, %r305;
	ld.global.u32 	%r306, [%rd6+244];
	xor.b32  	%r397, %r397, %r306;
	ld.global.u32 	%r307, [%rd6+248];
	xor.b32  	%r396, %r396, %r307;
	ld.global.u32 	%r308, [%rd6+252];
	xor.b32  	%r395, %r395, %r308;
	ld.global.u32 	%r309, [%rd6+256];
	xor.b32  	%r394, %r394, %r309;
$L__BB1_33:
	and.b32  	%r311, %r217, 8192;
	setp.eq.s32 	%p18, %r311, 0;
	@%p18 bra 	$L__BB1_35;
	ld.global.u32 	%r312, [%rd6+260];
	xor.b32  	%r398, %r398, %r312;
	ld.global.u32 	%r313, [%rd6+264];
	xor.b32  	%r397, %r397, %r313;
	ld.global.u32 	%r314, [%rd6+268];
	xor.b32  	%r396, %r396, %r314;
	ld.global.u32 	%r315, [%rd6+272];
	xor.b32  	%r395, %r395, %r315;
	ld.global.u32 	%r316, [%rd6+276];
	xor.b32  	%r394, %r394, %r316;
$L__BB1_35:
	and.b32  	%r318, %r217, 16384;
	setp.eq.s32 	%p19, %r318, 0;
	@%p19 bra 	$L__BB1_37;
	ld.global.u32 	%r319, [%rd6+280];
	xor.b32  	%r398, %r398, %r319;
	ld.global.u32 	%r320, [%rd6+284];
	xor.b32  	%r397, %r397, %r320;
	ld.global.u32 	%r321, [%rd6+288];
	xor.b32  	%r396, %r396, %r321;
	ld.global.u32 	%r322, [%rd6+292];
	xor.b32  	%r395, %r395, %r322;
	ld.global.u32 	%r323, [%rd6+296];
	xor.b32  	%r394, %r394, %r323;
$L__BB1_37:
	and.b32  	%r325, %r217, 32768;
	setp.eq.s32 	%p20, %r325, 0;
	@%p20 bra 	$L__BB1_39;
	ld.global.u32 	%r326, [%rd6+300];
	xor.b32  	%r398, %r398, %r326;
	ld.global.u32 	%r327, [%rd6+304];
	xor.b32  	%r397, %r397, %r327;
	ld.global.u32 	%r328, [%rd6+308];
	xor.b32  	%r396, %r396, %r328;
	ld.global.u32 	%r329, [%rd6+312];
	xor.b32  	%r395, %r395, %r329;
	ld.global.u32 	%r330, [%rd6+316];
	xor.b32  	%r394, %r394, %r330;
$L__BB1_39:
	add.s32 	%r393, %r393, 16;
	setp.ne.s32 	%p21, %r393, 32;
	@%p21 bra 	$L__BB1_7;
	mad.lo.s32 	%r331, %r387, -31, %r17;
	add.s32 	%r387, %r331, 1;
	setp.ne.s32 	%p22, %r387, 5;
	@%p22 bra 	$L__BB1_6;
	st.global.u32 	[%rd2+4], %r398;
	st.global.u32 	[%rd2+8], %r397;
	st.global.u32 	[%rd2+12], %r396;
	st.global.u32 	[%rd2+16], %r395;
	st.global.u32 	[%rd2+20], %r394;
	add.s32 	%r381, %r381, 1;
	setp.lt.u32 	%p23, %r381, %r8;
	@%p23 bra 	$L__BB1_5;
$L__BB1_42:
	shr.u64 	%rd7, %rd22, 2;
	add.s32 	%r380, %r380, 1;
	setp.gt.u64 	%p24, %rd22, 3;
	mov.u64 	%rd22, %rd7;
	@%p24 bra 	$L__BB1_3;
$L__BB1_43:
	cvta.to.global.u64 	%rd18, %rd9;
	mov.b64 	%rd19, 0;
	st.global.u64 	[%rd2+40], %rd19;
	shr.u32 	%r332, %r398, 2;
	xor.b32  	%r333, %r332, %r398;
	shl.b32 	%r334, %r394, 4;
	shl.b32 	%r335, %r333, 1;
	xor.b32  	%r336, %r335, %r334;
	xor.b32  	%r337, %r336, %r333;
	xor.b32  	%r338, %r337, %r394;
	add.s32 	%r339, %r338, 832457172;
	shr.u32 	%r340, %r397, 2;
	xor.b32  	%r341, %r340, %r397;
	shl.b32 	%r342, %r338, 4;
	shl.b32 	%r343, %r341, 1;
	xor.b32  	%r344, %r343, %r342;
	xor.b32  	%r345, %r344, %r341;
	xor.b32  	%r346, %r345, %r338;
	add.s32 	%r347, %r346, 832819609;
	cvt.rn.f32.u32 	%f2, %r339;
	fma.rn.f32 	%f3, %f2, 0f2F800000, 0f2F000000;
	cvt.rn.f32.u32 	%f4, %r347;
	fma.rn.f32 	%f5, %f4, 0f30C90FDB, 0f30490FDB;
	setp.lt.f32 	%p25, %f3, 0f00800000;
	mul.f32 	%f6, %f3, 0f4B000000;
	selp.f32 	%f7, %f6, %f3, %p25;
	selp.f32 	%f8, 0fC1B80000, 0f00000000, %p25;
	mov.b32 	%r348, %f7;
	add.s32 	%r349, %r348, -1059760811;
	and.b32  	%r350, %r349, -8388608;
	sub.s32 	%r351, %r348, %r350;
	mov.b32 	%f9, %r351;
	cvt.rn.f32.s32 	%f10, %r350;
	fma.rn.f32 	%f11, %f10, 0f34000000, %f8;
	add.f32 	%f12, %f9, 0fBF800000;
	fma.rn.f32 	%f13, %f12, 0fBE055027, 0f3E1039F6;
	fma.rn.f32 	%f14, %f13, %f12, 0fBDF8CDCC;
	fma.rn.f32 	%f15, %f14, %f12, 0f3E0F2955;
	fma.rn.f32 	%f16, %f15, %f12, 0fBE2AD8B9;
	fma.rn.f32 	%f17, %f16, %f12, 0f3E4CED0B;
	fma.rn.f32 	%f18, %f17, %f12, 0fBE7FFF22;
	fma.rn.f32 	%f19, %f18, %f12, 0f3EAAAA78;
	fma.rn.f32 	%f20, %f19, %f12, 0fBF000000;
	mul.f32 	%f21, %f12, %f20;
	fma.rn.f32 	%f22, %f21, %f12, %f12;
	fma.rn.f32 	%f23, %f11, 0f3F317218, %f22;
	setp.gt.u32 	%p26, %r348, 2139095039;
	fma.rn.f32 	%f24, %f7, 0f7F800000, 0f7F800000;
	selp.f32 	%f25, %f24, %f23, %p26;
	setp.eq.f32 	%p27, %f7, 0f00000000;
	mul.f32 	%f26, %f25, 0fC0000000;
	selp.f32 	%f27, 0f7F800000, %f26, %p27;
	sqrt.rn.f32 	%f28, %f27;
	sin.approx.f32 	%f29, %f5;
	cos.approx.f32 	%f30, %f5;
	mul.f32 	%f31, %f28, %f29;
	mul.f32 	%f32, %f28, %f30;
	mul.f32 	%f33, %f1, %f31;
	mul.f32 	%f34, %f1, %f32;
	shr.u32 	%r352, %r396, 2;
	xor.b32  	%r353, %r352, %r396;
	shl.b32 	%r354, %r346, 4;
	shl.b32 	%r355, %r353, 1;
	xor.b32  	%r356, %r355, %r354;
	xor.b32  	%r357, %r356, %r353;
	xor.b32  	%r358, %r357, %r346;
	add.s32 	%r359, %r358, 833182046;
	shr.u32 	%r360, %r395, 2;
	xor.b32  	%r361, %r360, %r395;
	st.global.v2.u32 	[%rd2+8], {%r338, %r346};
	shl.b32 	%r362, %r358, 4;
	shl.b32 	%r363, %r361, 1;
	xor.b32  	%r364, %r363, %r362;
	xor.b32  	%r365, %r364, %r361;
	xor.b32  	%r366, %r365, %r358;
	st.global.v2.u32 	[%rd2+16], {%r358, %r366};
	mov.b32 	%r367, 833544483;
	st.global.v2.u32 	[%rd2], {%r367, %r394};
	add.s32 	%r368, %r366, 833544483;
	cvt.rn.f32.u32 	%f35, %r359;
	fma.rn.f32 	%f36, %f35, 0f2F800000, 0f2F000000;
	cvt.rn.f32.u32 	%f37, %r368;
	fma.rn.f32 	%f38, %f37, 0f30C90FDB, 0f30490FDB;
	setp.lt.f32 	%p28, %f36, 0f00800000;
	mul.f32 	%f39, %f36, 0f4B000000;
	selp.f32 	%f40, %f39, %f36, %p28;
	selp.f32 	%f41, 0fC1B80000, 0f00000000, %p28;
	mov.b32 	%r369, %f40;
	add.s32 	%r370, %r369, -1059760811;
	and.b32  	%r371, %r370, -8388608;
	sub.s32 	%r372, %r369, %r371;
	mov.b32 	%f42, %r372;
	cvt.rn.f32.s32 	%f43, %r371;
	fma.rn.f32 	%f44, %f43, 0f34000000, %f41;
	add.f32 	%f45, %f42, 0fBF800000;
	fma.rn.f32 	%f46, %f45, 0fBE055027, 0f3E1039F6;
	fma.rn.f32 	%f47, %f46, %f45, 0fBDF8CDCC;
	fma.rn.f32 	%f48, %f47, %f45, 0f3E0F2955;
	fma.rn.f32 	%f49, %f48, %f45, 0fBE2AD8B9;
	fma.rn.f32 	%f50, %f49, %f45, 0f3E4CED0B;
	fma.rn.f32 	%f51, %f50, %f45, 0fBE7FFF22;
	fma.rn.f32 	%f52, %f51, %f45, 0f3EAAAA78;
	fma.rn.f32 	%f53, %f52, %f45, 0fBF000000;
	mul.f32 	%f54, %f45, %f53;
	fma.rn.f32 	%f55, %f54, %f45, %f45;
	fma.rn.f32 	%f56, %f44, 0f3F317218, %f55;
	setp.gt.u32 	%p29, %r369, 2139095039;
	fma.rn.f32 	%f57, %f40, 0f7F800000, 0f7F800000;
	selp.f32 	%f58, %f57, %f56, %p29;
	setp.eq.f32 	%p30, %f40, 0f00000000;
	mul.f32 	%f59, %f58, 0fC0000000;
	selp.f32 	%f60, 0f7F800000, %f59, %p30;
	sqrt.rn.f32 	%f61, %f60;
	sin.approx.f32 	%f62, %f38;
	cos.approx.f32 	%f63, %f38;
	mul.f32 	%f64, %f61, %f62;
	mul.f32 	%f65, %f61, %f63;
	st.global.f32 	[%rd2+32], %f65;
	mov.b32 	%r373, 0;
	mov.b32 	%r374, 1;
	st.global.v2.u32 	[%rd2+24], {%r374, %r373};
	mul.f32 	%f66, %f1, %f64;
	cvta.to.global.u64 	%rd20, %rd8;
	mad.lo.s64 	%rd21, %rd1, 12, %rd20;
	st.global.f32 	[%rd21], %f33;
	st.global.f32 	[%rd21+4], %f34;
	st.global.f32 	[%rd21+8], %f66;
	atom.global.add.f32 	%f67, [%rd18], %f33;
	atom.global.add.f32 	%f68, [%rd18+4], %f34;
	atom.global.add.f32 	%f69, [%rd18+8], %f66;
$L__BB1_44:
	ret;

}
	// .globl	_Z18remove_cm_velocityP6float3S_i
.visible .entry _Z18remove_cm_velocityP6float3S_i(
	.param .u64 .ptr .align 1 _Z18remove_cm_velocityP6float3S_i_param_0,
	.param .align 4 .b8 _Z18remove_cm_velocityP6float3S_i_param_1[12],
	.param .u32 _Z18remove_cm_velocityP6float3S_i_param_2
)
{
	.reg .pred 	%p<2>;
	.reg .b32 	%r<6>;
	.reg .b32 	%f<14>;
	.reg .b64 	%rd<5>;

	ld.param.f32 	%f3, [_Z18remove_cm_velocityP6float3S_i_param_1+8];
	ld.param.f32 	%f2, [_Z18remove_cm_velocityP6float3S_i_param_1+4];
	ld.param.f32 	%f1, [_Z18remove_cm_velocityP6float3S_i_param_1];
	ld.param.u64 	%rd1, [_Z18remove_cm_velocityP6float3S_i_param_0];
	ld.param.u32 	%r2, [_Z18remove_cm_velocityP6float3S_i_param_2];
	mov.u32 	%r3, %ctaid.x;
	mov.u32 	%r4, %ntid.x;
	mov.u32 	%r5, %tid.x;
	mad.lo.s32 	%r1, %r3, %r4, %r5;
	setp.ge.s32 	%p1, %r1, %r2;
	@%p1 bra 	$L__BB2_2;
	cvta.to.global.u64 	%rd2, %rd1;
	cvt.rn.f32.s32 	%f4, %r2;
	div.rn.f32 	%f5, %f1, %f4;
	div.rn.f32 	%f6, %f2, %f4;
	div.rn.f32 	%f7, %f3, %f4;
	mul.wide.s32 	%rd3, %r1, 12;
	add.s64 	%rd4, %rd2, %rd3;
	ld.global.f32 	%f8, [%rd4];
	sub.f32 	%f9, %f8, %f5;
	st.global.f32 	[%rd4], %f9;
	ld.global.f32 	%f10, [%rd4+4];
	sub.f32 	%f11, %f10, %f6;
	st.global.f32 	[%rd4+4], %f11;
	ld.global.f32 	%f12, [%rd4+8];
	sub.f32 	%f13, %f12, %f7;
	st.global.f32 	[%rd4+8], %f13;
$L__BB2_2:
	ret;

}
	// .globl	_Z11zero_forcesP6float3i
.visible .entry _Z11zero_forcesP6float3i(
	.param .u64 .ptr .align 1 _Z11zero_forcesP6float3i_param_0,
	.param .u32 _Z11zero_forcesP6float3i_param_1
)
{
	.reg .pred 	%p<2>;
	.reg .b32 	%r<7>;
	.reg .b64 	%rd<5>;

	ld.param.u64 	%rd1, [_Z11zero_forcesP6float3i_param_0];
	ld.param.u32 	%r2, [_Z11zero_forcesP6float3i_param_1];
	mov.u32 	%r3, %ctaid.x;
	mov.u32 	%r4, %ntid.x;
	mov.u32 	%r5, %tid.x;
	mad.lo.s32 	%r1, %r3, %r4, %r5;
	setp.ge.s32 	%p1, %r1, %r2;
	@%p1 bra 	$L__BB3_2;
	cvta.to.global.u64 	%rd2, %rd1;
	mul.wide.s32 	%rd3, %r1, 12;
	add.s64 	%rd4, %rd2, %rd3;
	mov.b32 	%r6, 0;
	st.global.u32 	[%rd4], %r6;
	st.global.u32 	[%rd4+4], %r6;
	st.global.u32 	[%rd4+8], %r6;
$L__BB3_2:
	ret;

}
	// .globl	_Z14compute_forcesP6float3S0_Pffi
.visible .entry _Z14compute_forcesP6float3S0_Pffi(
	.param .u64 .ptr .align 1 _Z14compute_forcesP6float3S0_Pffi_param_0,
	.param .u64 .ptr .align 1 _Z14compute_forcesP6float3S0_Pffi_param_1,
	.param .u64 .ptr .align 1 _Z14compute_forcesP6float3S0_Pffi_param_2,
	.param .f32 _Z14compute_forcesP6float3S0_Pffi_param_3,
	.param .u32 _Z14compute_forcesP6float3S0_Pffi_param_4
)
{
	.reg .pred 	%p<63>;
	.reg .b32 	%r<30>;
	.reg .b32 	%f<368>;
	.reg .b64 	%rd<30>;

	ld.param.u64 	%rd12, [_Z14compute_forcesP6float3S0_Pffi_param_0];
	ld.param.u64 	%rd10, [_Z14compute_forcesP6float3S0_Pffi_param_1];
	ld.param.u64 	%rd11, [_Z14compute_forcesP6float3S0_Pffi_param_2];
	ld.param.f32 	%f120, [_Z14compute_forcesP6float3S0_Pffi_param_3];
	ld.param.u32 	%r14, [_Z14compute_forcesP6float3S0_Pffi_param_4];
	cvta.to.global.u64 	%rd1, %rd12;
	mov.u32 	%r15, %ctaid.x;
	mov.u32 	%r16, %ntid.x;
	mov.u32 	%r17, %tid.x;
	mad.lo.s32 	%r1, %r15, %r16, %r17;
	setp.ge.s32 	%p1, %r1, %r14;
	@%p1 bra 	$L__BB4_30;
	mul.wide.s32 	%rd13, %r1, 12;
	add.s64 	%rd14, %rd1, %rd13;
	ld.global.f32 	%f1, [%rd14];
	ld.global.f32 	%f2, [%rd14+4];
	ld.global.f32 	%f3, [%rd14+8];
	setp.lt.s32 	%p2, %r1, 1;
	mov.f32 	%f356, 0f00000000;
	mov.b32 	%r26, 0;
	mov.f32 	%f357, %f356;
	mov.f32 	%f358, %f356;
	mov.f32 	%f359, %f356;
	@%p2 bra 	$L__BB4_13;
	mul.f32 	%f4, %f120, 0f3F000000;
	mul.f32 	%f5, %f120, 0fBF000000;
	min.s32 	%r19, %r1, %r14;
	max.s32 	%r26, %r19, 1;
	setp.lt.s32 	%p3, %r19, 2;
	mov.f32 	%f359, 0f00000000;
	mov.b64 	%rd28, 0;
	mov.f32 	%f358, %f359;
	mov.f32 	%f357, %f359;
	mov.f32 	%f356, %f359;
	@%p3 bra 	$L__BB4_10;
	and.b32  	%r20, %r26, 2147483646;
	neg.s32 	%r25, %r20;
	add.s64 	%rd27, %rd1, 12;
	mov.f32 	%f359, 0f00000000;
$L__BB4_4:
	ld.global.f32 	%f125, [%rd27+-12];
	sub.f32 	%f126, %f1, %f125;
	ld.global.f32 	%f127, [%rd27+-8];
	sub.f32 	%f128, %f2, %f127;
	ld.global.f32 	%f129, [%rd27+-4];
	sub.f32 	%f130, %f3, %f129;
	setp.gt.f32 	%p4, %f126, %f4;
	sub.f32 	%f131, %f126, %f120;
	selp.f32 	%f132, %f131, %f126, %p4;
	setp.lt.f32 	%p5, %f132, %f5;
	add.f32 	%f133, %f120, %f132;
	selp.f32 	%f10, %f133, %f132, %p5;
	setp.gt.f32 	%p6, %f128, %f4;
	sub.f32 	%f134, %f128, %f120;
	selp.f32 	%f135, %f134, %f128, %p6;
	setp.lt.f32 	%p7, %f135, %f5;
	add.f32 	%f136, %f120, %f135;
	selp.f32 	%f11, %f136, %f135, %p7;
	setp.gt.f32 	%p8, %f130, %f4;
	sub.f32 	%f137, %f130, %f120;
	selp.f32 	%f138, %f137, %f130, %p8;
	setp.lt.f32 	%p9, %f138, %f5;
	add.f32 	%f139, %f120, %f138;
	selp.f32 	%f12, %f139, %f138, %p9;
	mul.f32 	%f140, %f11, %f11;
	fma.rn.f32 	%f141, %f10, %f10, %f140;
	fma.rn.f32 	%f13, %f12, %f12, %f141;
	setp.geu.f32 	%p10, %f13, 0f40C80000;
	@%p10 bra 	$L__BB4_6;
	rcp.rn.f32 	%f142, %f13;
	mul.f32 	%f143, %f142, %f142;
	mul.f32 	%f144, %f142, %f143;
	mul.f32 	%f145, %f144, 0f42400000;
	add.f32 	%f146, %f144, 0fBF000000;
	mul.f32 	%f147, %f145, %f146;
	mul.f32 	%f148, %f142, %f147;
	fma.rn.f32 	%f356, %f10, %f148, %f356;
	fma.rn.f32 	%f357, %f11, %f148, %f357;
	fma.rn.f32 	%f358, %f12, %f148, %f358;
	mul.f32 	%f149, %f144, 0f40800000;
	add.f32 	%f150, %f144, 0fBF800000;
	fma.rn.f32 	%f359, %f149, %f150, %f359;
$L__BB4_6:
	ld.global.f32 	%f151, [%rd27];
	sub.f32 	%f152, %f1, %f151;
	ld.global.f32 	%f153, [%rd27+4];
	sub.f32 	%f154, %f2, %f153;
	ld.global.f32 	%f155, [%rd27+8];
	sub.f32 	%f156, %f3, %f155;
	setp.gt.f32 	%p11, %f152, %f4;
	sub.f32 	%f157, %f152, %f120;
	selp.f32 	%f158, %f157, %f152, %p11;
	setp.lt.f32 	%p12, %f158, %f5;
	add.f32 	%f159, %f120, %f158;
	selp.f32 	%f22, %f159, %f158, %p12;
	setp.gt.f32 	%p13, %f154, %f4;
	sub.f32 	%f160, %f154, %f120;
	selp.f32 	%f161, %f160, %f154, %p13;
	setp.lt.f32 	%p14, %f161, %f5;
	add.f32 	%f162, %f120, %f161;
	selp.f32 	%f23, %f162, %f161, %p14;
	setp.gt.f32 	%p15, %f156, %f4;
	sub.f32 	%f163, %f156, %f120;
	selp.f32 	%f164, %f163, %f156, %p15;
	setp.lt.f32 	%p16, %f164, %f5;
	add.f32 	%f165, %f120, %f164;
	selp.f32 	%f24, %f165, %f164, %p16;
	mul.f32 	%f166, %f23, %f23;
	fma.rn.f32 	%f167, %f22, %f22, %f166;
	fma.rn.f32 	%f25, %f24, %f24, %f167;
	setp.geu.f32 	%p17, %f25, 0f40C80000;
	@%p17 bra 	$L__BB4_8;
	rcp.rn.f32 	%f168, %f25;
	mul.f32 	%f169, %f168, %f168;
	mul.f32 	%f170, %f168, %f169;
	mul.f32 	%f171, %f170, 0f42400000;
	add.f32 	%f172, %f170, 0fBF000000;
	mul.f32 	%f173, %f171, %f172;
	mul.f32 	%f174, %f168, %f173;
	fma.rn.f32 	%f356, %f22, %f174, %f356;
	fma.rn.f32 	%f357, %f23, %f174, %f357;
	fma.rn.f32 	%f358, %f24, %f174, %f358;
	mul.f32 	%f175, %f170, 0f40800000;
	add.f32 	%f176, %f170, 0fBF800000;
	fma.rn.f32 	%f359, %f175, %f176, %f359;
$L__BB4_8:
	add.s32 	%r25, %r25, 2;
	add.s64 	%rd27, %rd27, 24;
	setp.ne.s32 	%p18, %r25, 0;
	@%p18 bra 	$L__BB4_4;
	and.b32  	%r21, %r26, 2147483646;
	cvt.u64.u32 	%rd28, %r21;
$L__BB4_10:
	and.b32  	%r22, %r26, 1;
	setp.eq.b32 	%p19, %r22, 1;
	not.pred 	%p20, %p19;
	@%p20 bra 	$L__BB4_13;
	mad.lo.s64 	%rd16, %rd28, 12, %rd1;
	ld.global.f32 	%f177, [%rd16];
	sub.f32 	%f178, %f1, %f177;
	ld.global.f32 	%f179, [%rd16+4];
	sub.f32 	%f180, %f2, %f179;
	ld.global.f32 	%f181, [%rd16+8];
	sub.f32 	%f182, %f3, %f181;
	setp.gt.f32 	%p21, %f178, %f4;
	sub.f32 	%f183, %f178, %f120;
	selp.f32 	%f184, %f183, %f178, %p21;
	setp.lt.f32 	%p22, %f184, %f5;
	add.f32 	%f185, %f120, %f184;
	selp.f32 	%f42, %f185, %f184, %p22;
	setp.gt.f32 	%p23, %f180, %f4;
	sub.f32 	%f186, %f180, %f120;
	selp.f32 	%f187, %f186, %f180, %p23;
	setp.lt.f32 	%p24, %f187, %f5;
	add.f32 	%f188, %f120, %f187;
	selp.f32 	%f43, %f188, %f187, %p24;
	setp.gt.f32 	%p25, %f182, %f4;
	sub.f32 	%f189, %f182, %f120;
	selp.f32 	%f190, %f189, %f182, %p25;
	setp.lt.f32 	%p26, %f190, %f5;
	add.f32 	%f191, %f120, %f190;
	selp.f32 	%f44, %f191, %f190, %p26;
	mul.f32 	%f192, %f43, %f43;
	fma.rn.f32 	%f193, %f42, %f42, %f192;
	fma.rn.f32 	%f45, %f44, %f44, %f193;
	setp.geu.f32 	%p27, %f45, 0f40C80000;
	@%p27 bra 	$L__BB4_13;
	rcp.rn.f32 	%f194, %f45;
	mul.f32 	%f195, %f194, %f194;
	mul.f32 	%f196, %f194, %f195;
	mul.f32 	%f197, %f196, 0f42400000;
	add.f32 	%f198, %f196, 0fBF000000;
	mul.f32 	%f199, %f197, %f198;
	mul.f32 	%f200, %f194, %f199;
	fma.rn.f32 	%f356, %f42, %f200, %f356;
	fma.rn.f32 	%f357, %f43, %f200, %f357;
	fma.rn.f32 	%f358, %f44, %f200, %f358;
	mul.f32 	%f201, %f196, 0f40800000;
	add.f32 	%f202, %f196, 0fBF800000;
	fma.rn.f32 	%f359, %f201, %f202, %f359;
$L__BB4_13:
	setp.ge.s32 	%p28, %r26, %r14;
	@%p28 bra 	$L__BB4_18;
	setp.eq.s32 	%p29, %r1, %r26;
	@%p29 bra 	$L__BB4_17;
	mul.wide.u32 	%rd17, %r26, 12;
	add.s64 	%rd18, %rd1, %rd17;
	ld.global.f32 	%f203, [%rd18];
	sub.f32 	%f204, %f1, %f203;
	ld.global.f32 	%f205, [%rd18+4];
	sub.f32 	%f206, %f2, %f205;
	ld.global.f32 	%f207, [%rd18+8];
	sub.f32 	%f208, %f3, %f207;
	mul.f32 	%f209, %f120, 0f3F000000;
	setp.gt.f32 	%p30, %f204, %f209;
	sub.f32 	%f210, %f204, %f120;
	selp.f32 	%f211, %f210, %f204, %p30;
	mul.f32 	%f212, %f120, 0fBF000000;
	setp.lt.f32 	%p31, %f211, %f212;
	add.f32 	%f213, %f120, %f211;
	selp.f32 	%f54, %f213, %f211, %p31;
	setp.gt.f32 	%p32, %f206, %f209;
	sub.f32 	%f214, %f206, %f120;
	selp.f32 	%f215, %f214, %f206, %p32;
	setp.lt.f32 	%p33, %f215, %f212;
	add.f32 	%f216, %f120, %f215;
	selp.f32 	%f55, %f216, %f215, %p33;
	setp.gt.f32 	%p34, %f208, %f209;
	sub.f32 	%f217, %f208, %f120;
	selp.f32 	%f218, %f217, %f208, %p34;
	setp.lt.f32 	%p35, %f218, %f212;
	add.f32 	%f219, %f120, %f218;
	selp.f32 	%f56, %f219, %f218, %p35;
	mul.f32 	%f220, %f55, %f55;
	fma.rn.f32 	%f221, %f54, %f54, %f220;
	fma.rn.f32 	%f57, %f56, %f56, %f221;
	setp.geu.f32 	%p36, %f57, 0f40C80000;
	@%p36 bra 	$L__BB4_17;
	rcp.rn.f32 	%f222, %f57;
	mul.f32 	%f223, %f222, %f222;
	mul.f32 	%f224, %f222, %f223;
	mul.f32 	%f225, %f224, 0f42400000;
	add.f32 	%f226, %f224, 0fBF000000;
	mul.f32 	%f227, %f225, %f226;
	mul.f32 	%f228, %f222, %f227;
	fma.rn.f32 	%f356, %f54, %f228, %f356;
	fma.rn.f32 	%f357, %f55, %f228, %f357;
	fma.rn.f32 	%f358, %f56, %f228, %f358;
	mul.f32 	%f229, %f224, 0f40800000;
	add.f32 	%f230, %f224, 0fBF800000;
	fma.rn.f32 	%f359, %f229, %f230, %f359;
$L__BB4_17:
	add.s32 	%r26, %r26, 1;
$L__BB4_18:
	setp.le.s32 	%p37, %r14, %r26;
	@%p37 bra 	$L__BB4_29;
	mul.f32 	%f70, %f120, 0f3F000000;
	mul.f32 	%f71, %f120, 0fBF000000;
	sub.s32 	%r23, %r14, %r26;
	add.s32 	%r9, %r26, 1;
	and.b32  	%r24, %r23, 1;
	setp.eq.b32 	%p38, %r24, 1;
	not.pred 	%p39, %p38;
	@%p39 bra 	$L__BB4_22;
	mul.wide.u32 	%rd19, %r26, 12;
	add.s64 	%rd20, %rd1, %rd19;
	ld.global.f32 	%f232, [%rd20];
	sub.f32 	%f233, %f1, %f232;
	ld.global.f32 	%f234, [%rd20+4];
	sub.f32 	%f235, %f2, %f234;
	ld.global.f32 	%f236, [%rd20+8];
	sub.f32 	%f237, %f3, %f236;
	setp.gt.f32 	%p40, %f233, %f70;
	sub.f32 	%f238, %f233, %f120;
	selp.f32 	%f239, %f238, %f233, %p40;
	setp.lt.f32 	%p41, %f239, %f71;
	add.f32 	%f240, %f120, %f239;
	selp.f32 	%f72, %f240, %f239, %p41;
	setp.gt.f32 	%p42, %f235, %f70;
	sub.f32 	%f241, %f235, %f120;
	selp.f32 	%f242, %f241, %f235, %p42;
	setp.lt.f32 	%p43, %f242, %f71;
	add.f32 	%f243, %f120, %f242;
	selp.f32 	%f73, %f243, %f242, %p43;
	setp.gt.f32 	%p44, %f237, %f70;
	sub.f32 	%f244, %f237, %f120;
	selp.f32 	%f245, %f244, %f237, %p44;
	setp.lt.f32 	%p45, %f245, %f71;
	add.f32 	%f246, %f120, %f245;
	selp.f32 	%f74, %f246, %f245, %p45;
	mul.f32 	%f247, %f73, %f73;
	fma.rn.f32 	%f248, %f72, %f72, %f247;
	fma.rn.f32 	%f75, %f74, %f74, %f248;
	setp.geu.f32 	%p46, %f75, 0f40C80000;
	mov.u32 	%r26, %r9;
	@%p46 bra 	$L__BB4_22;
	rcp.rn.f32 	%f249, %f75;
	mul.f32 	%f250, %f249, %f249;
	mul.f32 	%f251, %f249, %f250;
	mul.f32 	%f252, %f251, 0f42400000;
	add.f32 	%f253, %f251, 0fBF000000;
	mul.f32 	%f254, %f252, %f253;
	mul.f32 	%f255, %f249, %f254;
	fma.rn.f32 	%f356, %f72, %f255, %f356;
	fma.rn.f32 	%f357, %f73, %f255, %f357;
	fma.rn.f32 	%f358, %f74, %f255, %f358;
	mul.f32 	%f256, %f251, 0f40800000;
	add.f32 	%f257, %f251, 0fBF800000;
	fma.rn.f32 	%f359, %f256, %f257, %f359;
$L__BB4_22:
	setp.eq.s32 	%p47, %r14, %r9;
	@%p47 bra 	$L__BB4_29;
	sub.s32 	%r29, %r26, %r14;
	mul.wide.u32 	%rd21, %r26, 12;
	add.s64 	%rd22, %rd21, %rd1;
	add.s64 	%rd29, %rd22, 12;
$L__BB4_24:
	ld.global.f32 	%f258, [%rd29+-12];
	sub.f32 	%f259, %f1, %f258;
	ld.global.f32 	%f260, [%rd29+-8];
	sub.f32 	%f261, %f2, %f260;
	ld.global.f32 	%f262, [%rd29+-4];
	sub.f32 	%f263, %f3, %f262;
	setp.gt.f32 	%p48, %f259, %f70;
	sub.f32 	%f264, %f259, %f120;
	selp.f32 	%f265, %f264, %f259, %p48;
	setp.lt.f32 	%p49, %f265, %f71;
	add.f32 	%f266, %f120, %f265;
	selp.f32 	%f92, %f266, %f265, %p49;
	setp.gt.f32 	%p50, %f261, %f70;
	sub.f32 	%f267, %f261, %f120;
	selp.f32 	%f268, %f267, %f261, %p50;
	setp.lt.f32 	%p51, %f268, %f71;
	add.f32 	%f269, %f120, %f268;
	selp.f32 	%f93, %f269, %f268, %p51;
	setp.gt.f32 	%p52, %f263, %f70;
	sub.f32 	%f270, %f263, %f120;
	selp.f32 	%f271, %f270, %f263, %p52;
	setp.lt.f32 	%p53, %f271, %f71;
	add.f32 	%f272, %f120, %f271;
	selp.f32 	%f94, %f272, %f271, %p53;
	mul.f32 	%f273, %f93, %f93;
	fma.rn.f32 	%f274, %f92, %f92, %f273;
	fma.rn.f32 	%f95, %f94, %f94, %f274;
	setp.geu.f32 	%p54, %f95, 0f40C80000;
	@%p54 bra 	$L__BB4_26;
	rcp.rn.f32 	%f275, %f95;
	mul.f32 	%f276, %f275, %f275;
	mul.f32 	%f277, %f275, %f276;
	mul.f32 	%f278, %f277, 0f42400000;
	add.f32 	%f279, %f277, 0fBF000000;
	mul.f32 	%f280, %f278, %f279;
	mul.f32 	%f281, %f275, %f280;
	fma.rn.f32 	%f356, %f92, %f281, %f356;
	fma.rn.f32 	%f357, %f93, %f281, %f357;
	fma.rn.f32 	%f358, %f94, %f281, %f358;
	mul.f32 	%f282, %f277, 0f40800000;
	add.f32 	%f283, %f277, 0fBF800000;
	fma.rn.f32 	%f359, %f282, %f283, %f359;
$L__BB4_26:
	ld.global.f32 	%f284, [%rd29];
	sub.f32 	%f285, %f1, %f284;
	ld.global.f32 	%f286, [%rd29+4];
	sub.f32 	%f287, %f2, %f286;
	ld.global.f32 	%f288, [%rd29+8];
	sub.f32 	%f289, %f3, %f288;
	setp.gt.f32 	%p55, %f285, %f70;
	sub.f32 	%f290, %f285, %f120;
	selp.f32 	%f291, %f290, %f285, %p55;
	setp.lt.f32 	%p56, %f291, %f71;
	add.f32 	%f292, %f120, %f291;
	selp.f32 	%f104, %f292, %f291, %p56;
	setp.gt.f32 	%p57, %f287, %f70;
	sub.f32 	%f293, %f287, %f120;
	selp.f32 	%f294, %f293, %f287, %p57;
	setp.lt.f32 	%p58, %f294, %f71;
	add.f32 	%f295, %f120, %f294;
	selp.f32 	%f105, %f295, %f294, %p58;
	setp.gt.f32 	%p59, %f289, %f70;
	sub.f32 	%f296, %f289, %f120;
	selp.f32 	%f297, %f296, %f289, %p59;
	setp.lt.f32 	%p60, %f297, %f71;
	add.f32 	%f298, %f120, %f297;
	selp.f32 	%f106, %f298, %f297, %p60;
	mul.f32 	%f299, %f105, %f105;
	fma.rn.f32 	%f300, %f104, %f104, %f299;
	fma.rn.f32 	%f107, %f106, %f106, %f300;
	setp.geu.f32 	%p61, %f107, 0f40C80000;
	@%p61 bra 	$L__BB4_28;
	rcp.rn.f32 	%f301, %f107;
	mul.f32 	%f302, %f301, %f301;
	mul.f32 	%f303, %f301, %f302;
	mul.f32 	%f304, %f303, 0f42400000;
	add.f32 	%f305, %f303, 0fBF000000;
	mul.f32 	%f306, %f304, %f305;
	mul.f32 	%f307, %f301, %f306;
	fma.rn.f32 	%f356, %f104, %f307, %f356;
	fma.rn.f32 	%f357, %f105, %f307, %f357;
	fma.rn.f32 	%f358, %f106, %f307, %f358;
	mul.f32 	%f308, %f303, 0f40800000;
	add.f32 	%f309, %f303, 0fBF800000;
	fma.rn.f32 	%f359, %f308, %f309, %f359;
$L__BB4_28:
	add.s32 	%r29, %r29, 2;
	add.s64 	%rd29, %rd29, 24;
	setp.ne.s32 	%p62, %r29, 0;
	@%p62 bra 	$L__BB4_24;
$L__BB4_29:
	cvta.to.global.u64 	%rd23, %rd10;
	add.s64 	%rd25, %rd23, %rd13;
	st.global.f32 	[%rd25], %f356;
	st.global.f32 	[%rd25+4], %f357;
	st.global.f32 	[%rd25+8], %f358;
	mul.f32 	%f310, %f359, 0f3F000000;
	cvta.to.global.u64 	%rd26, %rd11;
	atom.global.add.f32 	%f311, [%rd26], %f310;
$L__BB4_30:
	ret;

}
	// .globl	_Z9integrateP6float3S0_S0_ffi
.visible .entry _Z9integrateP6float3S0_S0_ffi(
	.param .u64 .ptr .align 1 _Z9integrateP6float3S0_S0_ffi_param_0,
	.param .u64 .ptr .align 1 _Z9integrateP6float3S0_S0_ffi_param_1,
	.param .u64 .ptr .align 1 _Z9integrateP6float3S0_S0_ffi_param_2,
	.param .f32 _Z9integrateP6float3S0_S0_ffi_param_3,
	.param .f32 _Z9integrateP6float3S0_S0_ffi_param_4,
	.param .u32 _Z9integrateP6float3S0_S0_ffi_param_5
)
{
	.reg .pred 	%p<44>;
	.reg .b32 	%r<66>;
	.reg .b32 	%f<152>;
	.reg .b64 	%rd<11>;

	ld.param.u64 	%rd2, [_Z9integrateP6float3S0_S0_ffi_param_0];
	ld.param.u64 	%rd3, [_Z9integrateP6float3S0_S0_ffi_param_1];
	ld.param.u64 	%rd4, [_Z9integrateP6float3S0_S0_ffi_param_2];
	ld.param.f32 	%f58, [_Z9integrateP6float3S0_S0_ffi_param_3];
	ld.param.f32 	%f59, [_Z9integrateP6float3S0_S0_ffi_param_4];
	ld.param.u32 	%r32, [_Z9integrateP6float3S0_S0_ffi_param_5];
	mov.u32 	%r33, %ctaid.x;
	mov.u32 	%r34, %ntid.x;
	mov.u32 	%r35, %tid.x;
	mad.lo.s32 	%r1, %r33, %r34, %r35;
	setp.ge.s32 	%p1, %r1, %r32;
	@%p1 bra 	$L__BB5_38;
	cvta.to.global.u64 	%rd5, %rd4;
	cvta.to.global.u64 	%rd6, %rd3;
	cvta.to.global.u64 	%rd7, %rd2;
	mul.f32 	%f60, %f59, 0f3F000000;
	mul.wide.s32 	%rd8, %r1, 12;
	add.s64 	%rd9, %rd5, %rd8;
	ld.global.f32 	%f61, [%rd9];
	add.s64 	%rd10, %rd6, %rd8;
	ld.global.f32 	%f62, [%rd10];
	fma.rn.f32 	%f63, %f60, %f61, %f62;
	st.global.f32 	[%rd10], %f63;
	ld.global.f32 	%f64, [%rd9+4];
	ld.global.f32 	%f65, [%rd10+4];
	fma.rn.f32 	%f66, %f60, %f64, %f65;
	st.global.f32 	[%rd10+4], %f66;
	ld.global.f32 	%f67, [%rd9+8];
	ld.global.f32 	%f68, [%rd10+8];
	fma.rn.f32 	%f69, %f60, %f67, %f68;
	st.global.f32 	[%rd10+8], %f69;
	add.s64 	%rd1, %rd7, %rd8;
	ld.global.f32 	%f70, [%rd1];
	fma.rn.f32 	%f71, %f59, %f63, %f70;
	ld.global.f32 	%f72, [%rd1+4];
	fma.rn.f32 	%f1, %f59, %f66, %f72;
	ld.global.f32 	%f73, [%rd1+8];
	fma.rn.f32 	%f2, %f59, %f69, %f73;
	add.f32 	%f3, %f58, %f71;
	abs.f32 	%f4, %f58;
	abs.f32 	%f145, %f3;
	setp.lt.f32 	%p2, %f145, %f4;
	@%p2 bra 	$L__BB5_13;
	mul.f32 	%f6, %f4, 0f4B000000;
	setp.gtu.f32 	%p3, %f145, %f6;
	@%p3 bra 	$L__BB5_9;
	div.approx.f32 	%f74, %f145, %f4;
	cvt.rzi.f32.f32 	%f143, %f74;
	neg.f32 	%f8, %f4;
	fma.rn.f32 	%f9, %f8, %f143, %f145;
	mov.b32 	%r2, %f9;
	mov.b32 	%r36, %f4;
	setp.lt.u32 	%p4, %r2, %r36;
	@%p4 bra 	$L__BB5_8;
	setp.lt.u32 	%p5, %r2, -2147483647;
	@%p5 bra 	$L__BB5_6;
	add.f32 	%f79, %f143, 0fBF800000;
	setp.lt.f32 	%p8, %f9, %f8;
	add.f32 	%f80, %f79, 0fBF800000;
	selp.f32 	%f143, %f80, %f79, %p8;
	bra.uni 	$L__BB5_8;
$L__BB5_6:
	add.f32 	%f143, %f143, 0f3F800000;
	add.f32 	%f75, %f4, %f4;
	setp.ltu.f32 	%p6, %f9, %f75;
	@%p6 bra 	$L__BB5_8;
	add.f32 	%f76, %f143, 0f3F800000;
	fma.rn.f32 	%f77, %f4, 0fC0400000, %f9;
	setp.ge.f32 	%p7, %f77, 0f00000000;
	add.f32 	%f78, %f76, 0f3F800000;
	selp.f32 	%f143, %f78, %f76, %p7;
$L__BB5_8:
	fma.rn.f32 	%f145, %f8, %f143, %f145;
	bra.uni 	$L__BB5_13;
$L__BB5_9:
	mov.b32 	%r3, %f145;
	mov.b32 	%r37, %f6;
	and.b32  	%r4, %r37, -8388608;
	and.b32  	%r38, %r3, 8388607;
	or.b32  	%r60, %r38, 1065353216;
	and.b32  	%r39, %r37, 8388607;
	or.b32  	%r6, %r39, 1065353216;
	mov.b32 	%f144, %r60;
	sub.s32 	%r40, %r3, %r4;
	and.b32  	%r41, %r40, -8388608;
	add.s32 	%r61, %r41, 192937984;
	setp.eq.s32 	%p9, %r61, 0;
	@%p9 bra 	$L__BB5_12;
	mov.b32 	%f81, %r6;
	rcp.approx.ftz.f32 	%f16, %f81;
	neg.f32 	%f17, %f81;
$L__BB5_11:
	min.u32 	%r42, %r61, 192937984;
	add.s32 	%r43, %r60, %r42;
	mov.b32 	%f82, %r43;
	mul.f32 	%f83, %f16, %f82;
	fma.rn.f32 	%f84, %f17, %f83, %f82;
	fma.rn.f32 	%f85, %f84, %f16, %f83;
	fma.rn.f32 	%f86, %f17, %f85, %f82;
	fma.rz.f32 	%f87, %f86, %f16, %f85;
	cvt.rzi.f32.f32 	%f88, %f87;
	fma.rn.f32 	%f144, %f17, %f88, %f82;
	sub.s32 	%r61, %r61, %r42;
	mov.b32 	%r60, %f144;
	setp.ne.s32 	%p10, %r61, 0;
	setp.ne.s32 	%p11, %r60, 0;
	and.pred  	%p12, %p10, %p11;
	@%p12 bra 	$L__BB5_11;
$L__BB5_12:
	mov.b32 	%f90, %r4;
	setp.leu.f32 	%p13, %f4, 0f00000000;
	setp.gt.u32 	%p14, %r3, 2139095039;
	selp.f32 	%f91, 0f7FFFFFFF, %f90, %p14;
	selp.f32 	%f92, 0f7FFFFFFF, %f91, %p13;
	mul.f32 	%f93, %f144, 0f34000000;
	mul.f32 	%f145, %f92, %f93;
$L__BB5_13:
	abs.f32 	%f94, %f145;
	setp.nan.f32 	%p15, %f94, %f94;
	copysign.f32 	%f95, %f3, %f145;
	selp.f32 	%f96, %f145, %f95, %p15;
	st.global.f32 	[%rd1], %f96;
	add.f32 	%f22, %f58, %f1;
	abs.f32 	%f148, %f22;
	setp.lt.f32 	%p16, %f148, %f4;
	@%p16 bra 	$L__BB5_25;
	mul.f32 	%f24, %f4, 0f4B000000;
	setp.gtu.f32 	%p17, %f148, %f24;
	@%p17 bra 	$L__BB5_21;
	div.approx.f32 	%f97, %f148, %f4;
	cvt.rzi.f32.f32 	%f146, %f97;
	neg.f32 	%f26, %f4;
	fma.rn.f32 	%f27, %f26, %f146, %f148;
	mov.b32 	%r12, %f27;
	mov.b32 	%r44, %f4;
	setp.lt.u32 	%p18, %r12, %r44;
	@%p18 bra 	$L__BB5_20;
	setp.lt.u32 	%p19, %r12, -2147483647;
	@%p19 bra 	$L__BB5_18;
	add.f32 	%f102, %f146, 0fBF800000;
	setp.lt.f32 	%p22, %f27, %f26;
	add.f32 	%f103, %f102, 0fBF800000;
	selp.f32 	%f146, %f103, %f102, %p22;
	bra.uni 	$L__BB5_20;
$L__BB5_18:
	add.f32 	%f146, %f146, 0f3F800000;
	add.f32 	%f98, %f4, %f4;
	setp.ltu.f32 	%p20, %f27, %f98;
	@%p20 bra 	$L__BB5_20;
	add.f32 	%f99, %f146, 0f3F800000;
	fma.rn.f32 	%f100, %f4, 0fC0400000, %f27;
	setp.ge.f32 	%p21, %f100, 0f00000000;
	add.f32 	%f101, %f99, 0f3F800000;
	selp.f32 	%f146, %f101, %f99, %p21;
$L__BB5_20:
	fma.rn.f32 	%f148, %f26, %f146, %f148;
	bra.uni 	$L__BB5_25;
$L__BB5_21:
	mov.b32 	%r13, %f148;
	mov.b32 	%r45, %f24;
	and.b32  	%r14, %r45, -8388608;
	and.b32  	%r46, %r13, 8388607;
	or.b32  	%r62, %r46, 1065353216;
	and.b32  	%r47, %r45, 8388607;
	or.b32  	%r16, %r47, 1065353216;
	mov.b32 	%f147, %r62;
	sub.s32 	%r48, %r13, %r14;
	and.b32  	%r49, %r48, -8388608;
	add.s32 	%r63, %r49, 192937984;
	setp.eq.s32 	%p23, %r63, 0;
	@%p23 bra 	$L__BB5_24;
	mov.b32 	%f104, %r16;
	rcp.approx.ftz.f32 	%f34, %f104;
	neg.f32 	%f35, %f104;
$L__BB5_23:
	min.u32 	%r50, %r63, 192937984;
	add.s32 	%r51, %r62, %r50;
	mov.b32 	%f105, %r51;
	mul.f32 	%f106, %f34, %f105;
	fma.rn.f32 	%f107, %f35, %f106, %f105;
	fma.rn.f32 	%f108, %f107, %f34, %f106;
	fma.rn.f32 	%f109, %f35, %f108, %f105;
	fma.rz.f32 	%f110, %f109, %f34, %f108;
	cvt.rzi.f32.f32 	%f111, %f110;
	fma.rn.f32 	%f147, %f35, %f111, %f105;
	sub.s32 	%r63, %r63, %r50;
	mov.b32 	%r62, %f147;
	setp.ne.s32 	%p24, %r63, 0;
	setp.ne.s32 	%p25, %r62, 0;
	and.pred  	%p26, %p24, %p25;
	@%p26 bra 	$L__BB5_23;
$L__BB5_24:
	mov.b32 	%f113, %r14;
	setp.leu.f32 	%p27, %f4, 0f00000000;
	setp.gt.u32 	%p28, %r13, 2139095039;
	selp.f32 	%f114, 0f7FFFFFFF, %f113, %p28;
	selp.f32 	%f115, 0f7FFFFFFF, %f114, %p27;
	mul.f32 	%f116, %f147, 0f34000000;
	mul.f32 	%f148, %f115, %f116;
$L__BB5_25:
	abs.f32 	%f117, %f148;
	setp.nan.f32 	%p29, %f117, %f117;
	copysign.f32 	%f118, %f22, %f148;
	selp.f32 	%f119, %f148, %f118, %p29;
	st.global.f32 	[%rd1+4], %f119;
	add.f32 	%f40, %f58, %f2;
	abs.f32 	%f151, %f40;
	setp.lt.f32 	%p30, %f151, %f4;
	@%p30 bra 	$L__BB5_37;
	mul.f32 	%f42, %f4, 0f4B000000;
	setp.gtu.f32 	%p31, %f151, %f42;
	@%p31 bra 	$L__BB5_33;
	div.approx.f32 	%f120, %f151, %f4;
	cvt.rzi.f32.f32 	%f149, %f120;
	neg.f32 	%f44, %f4;
	fma.rn.f32 	%f45, %f44, %f149, %f151;
	mov.b32 	%r22, %f45;
	mov.b32 	%r52, %f4;
	setp.lt.u32 	%p32, %r22, %r52;
	@%p32 bra 	$L__BB5_32;
	setp.lt.u32 	%p33, %r22, -2147483647;
	@%p33 bra 	$L__BB5_30;
	add.f32 	%f125, %f149, 0fBF800000;
	setp.lt.f32 	%p36, %f45, %f44;
	add.f32 	%f126, %f125, 0fBF800000;
	selp.f32 	%f149, %f126, %f125, %p36;
	bra.uni 	$L__BB5_32;
$L__BB5_30:
	add.f32 	%f149, %f149, 0f3F800000;
	add.f32 	%f121, %f4, %f4;
	setp.ltu.f32 	%p34, %f45, %f121;
	@%p34 bra 	$L__BB5_32;
	add.f32 	%f122, %f149, 0f3F800000;
	fma.rn.f32 	%f123, %f4, 0fC0400000, %f45;
	setp.ge.f32 	%p35, %f123, 0f00000000;
	add.f32 	%f124, %f122, 0f3F800000;
	selp.f32 	%f149, %f124, %f122, %p35;
$L__BB5_32:
	fma.rn.f32 	%f151, %f44, %f149, %f151;
	bra.uni 	$L__BB5_37;
$L__BB5_33:
	mov.b32 	%r23, %f151;
	mov.b32 	%r53, %f42;
	and.b32  	%r24, %r53, -8388608;
	and.b32  	%r54, %r23, 8388607;
	or.b32  	%r64, %r54, 1065353216;
	and.b32  	%r55, %r53, 8388607;
	or.b32  	%r26, %r55, 1065353216;
	mov.b32 	%f150, %r64;
	sub.s32 	%r56, %r23, %r24;
	and.b32  	%r57, %r56, -8388608;
	add.s32 	%r65, %r57, 192937984;
	setp.eq.s32 	%p37, %r65, 0;
	@%p37 bra 	$L__BB5_36;
	mov.b32 	%f127, %r26;
	rcp.approx.ftz.f32 	%f52, %f127;
	neg.f32 	%f53, %f127;
$L__BB5_35:
	min.u32 	%r58, %r65, 192937984;
	add.s32 	%r59, %r64, %r58;
	mov.b32 	%f128, %r59;
	mul.f32 	%f129, %f52, %f128;
	fma.rn.f32 	%f130, %f53, %f129, %f128;
	fma.rn.f32 	%f131, %f130, %f52, %f129;
	fma.rn.f32 	%f132, %f53, %f131, %f128;
	fma.rz.f32 	%f133, %f132, %f52, %f131;
	cvt.rzi.f32.f32 	%f134, %f133;
	fma.rn.f32 	%f150, %f53, %f134, %f128;
	sub.s32 	%r65, %r65, %r58;
	mov.b32 	%r64, %f150;
	setp.ne.s32 	%p38, %r65, 0;
	setp.ne.s32 	%p39, %r64, 0;
	and.pred  	%p40, %p38, %p39;
	@%p40 bra 	$L__BB5_35;
$L__BB5_36:
	mov.b32 	%f136, %r24;
	setp.leu.f32 	%p41, %f4, 0f00000000;
	setp.gt.u32 	%p42, %r23, 2139095039;
	selp.f32 	%f137, 0f7FFFFFFF, %f136, %p42;
	selp.f32 	%f138, 0f7FFFFFFF, %f137, %p41;
	mul.f32 	%f139, %f150, 0f34000000;
	mul.f32 	%f151, %f138, %f139;
$L__BB5_37:
	abs.f32 	%f140, %f151;
	setp.nan.f32 	%p43, %f140, %f140;
	copysign.f32 	%f141, %f40, %f151;
	selp.f32 	%f142, %f151, %f141, %p43;
	st.global.f32 	[%rd1+8], %f142;
$L__BB5_38:
	ret;

}
	// .globl	_Z15finish_velocityP6float3S0_fi
.visible .entry _Z15finish_velocityP6float3S0_fi(
	.param .u64 .ptr .align 1 _Z15finish_velocityP6float3S0_fi_param_0,
	.param .u64 .ptr .align 1 _Z15finish_velocityP6float3S0_fi_param_1,
	.param .f32 _Z15finish_velocityP6float3S0_fi_param_2,
	.param .u32 _Z15finish_velocityP6float3S0_fi_param_3
)
{
	.reg .pred 	%p<2>;
	.reg .b32 	%r<6>;
	.reg .b32 	%f<12>;
	.reg .b64 	%rd<8>;

	ld.param.u64 	%rd1, [_Z15finish_velocityP6float3S0_fi_param_0];
	ld.param.u64 	%rd2, [_Z15finish_velocityP6float3S0_fi_param_1];
	ld.param.f32 	%f1, [_Z15finish_velocityP6float3S0_fi_param_2];
	ld.param.u32 	%r2, [_Z15finish_velocityP6float3S0_fi_param_3];
	mov.u32 	%r3, %ctaid.x;
	mov.u32 	%r4, %ntid.x;
	mov.u32 	%r5, %tid.x;
	mad.lo.s32 	%r1, %r3, %r4, %r5;
	setp.ge.s32 	%p1, %r1, %r2;
	@%p1 bra 	$L__BB6_2;
	cvta.to.global.u64 	%rd3, %rd2;
	cvta.to.global.u64 	%rd4, %rd1;
	mul.f32 	%f2, %f1, 0f3F000000;
	mul.wide.s32 	%rd5, %r1, 12;
	add.s64 	%rd6, %rd3, %rd5;
	ld.global.f32 	%f3, [%rd6];
	add.s64 	%rd7, %rd4, %rd5;
	ld.global.f32 	%f4, [%rd7];
	fma.rn.f32 	%f5, %f2, %f3, %f4;
	st.global.f32 	[%rd7], %f5;
	ld.global.f32 	%f6, [%rd6+4];
	ld.global.f32 	%f7, [%rd7+4];
	fma.rn.f32 	%f8, %f2, %f6, %f7;
	st.global.f32 	[%rd7+4], %f8;
	ld.global.f32 	%f9, [%rd6+8];
	ld.global.f32 	%f10, [%rd7+8];
	fma.rn.f32 	%f11, %f2, %f9, %f10;
	st.global.f32 	[%rd7+8], %f11;
$L__BB6_2:
	ret;

}
	// .globl	_Z15compute_kineticP6float3Pfi
.visible .entry _Z15compute_kineticP6float3Pfi(
	.param .u64 .ptr .align 1 _Z15compute_kineticP6float3Pfi_param_0,
	.param .u64 .ptr .align 1 _Z15compute_kineticP6float3Pfi_param_1,
	.param .u32 _Z15compute_kineticP6float3Pfi_param_2
)
{
	.reg .pred 	%p<2>;
	.reg .b32 	%r<6>;
	.reg .b32 	%f<9>;
	.reg .b64 	%rd<7>;

	ld.param.u64 	%rd1, [_Z15compute_kineticP6float3Pfi_param_0];
	ld.param.u64 	%rd2, [_Z15compute_kineticP6float3Pfi_param_1];
	ld.param.u32 	%r2, [_Z15compute_kineticP6float3Pfi_param_2];
	mov.u32 	%r3, %ctaid.x;
	mov.u32 	%r4, %ntid.x;
	mov.u32 	%r5, %tid.x;
	mad.lo.s32 	%r1, %r3, %r4, %r5;
	setp.ge.s32 	%p1, %r1, %r2;
	@%p1 bra 	$L__BB7_2;
	cvta.to.global.u64 	%rd3, %rd1;
	cvta.to.global.u64 	%rd4, %rd2;
	mul.wide.s32 	%rd5, %r1, 12;
	add.s64 	%rd6, %rd3, %rd5;
	ld.global.f32 	%f1, [%rd6];
	ld.global.f32 	%f2, [%rd6+4];
	mul.f32 	%f3, %f2, %f2;
	fma.rn.f32 	%f4, %f1, %f1, %f3;
	ld.global.f32 	%f5, [%rd6+8];
	fma.rn.f32 	%f6, %f5, %f5, %f4;
	mul.f32 	%f7, %f6, 0f3F000000;
	atom.global.add.f32 	%f8, [%rd4], %f7;
$L__BB7_2:
	ret;

}


// ===== COMPILED SASS (sm_100) =====

	.target	sm_100

	.elftype	@"ET_EXEC"


//--------------------- .note.nv.tkinfo           --------------------------
	.section	.note.nv.tkinfo,"",@"SHT_NOTE"
	.sectionflags	@"SHF_NOTE_NV_TKINFO"
	.tkinfo
        /*0018*/ 	.word	0x00000002
        /*0030*/ 	.string	""
        /*0030*/ 	.string	"ptxas"
        /*0030*/ 	.string	"Cuda compilation tools, release 13.0, V13.0.88"
        /*0030*/ 	.string	"Build cuda_13.0.r13.0/compiler.36424714_0"
        /*0030*/ 	.string	"-arch sm_100 -m 64 "



//--------------------- .note.nv.cuinfo           --------------------------
	.section	.note.nv.cuinfo,"",@"SHT_NOTE"
	.sectionflags	@"SHF_NOTE_NV_CUINFO"
        /*0018*/ 	.short	0x0002
        /*001a*/ 	.short	0x0064
        /*001c*/ 	.short	0x0082
	.zero		2


//--------------------- .nv.info                  --------------------------
	.section	.nv.info,"",@"SHT_CUDA_INFO"
	.align	4


	//----- nvinfo : EIATTR_REGCOUNT
	.align		4
        /*0000*/ 	.byte	0x04, 0x2f
        /*0002*/ 	.short	(.L_10 - .L_9)
	.align		4
.L_9:
        /*0004*/ 	.word	index@(_Z14init_positionsP6float3fi)
        /*0008*/ 	.word	0x00000013


	//----- nvinfo : EIATTR_FRAME_SIZE
	.align		4
.L_10:
        /*000c*/ 	.byte	0x04, 0x11
        /*000e*/ 	.short	(.L_12 - .L_11)
	.align		4
.L_11:
        /*0010*/ 	.word	index@($__internal_3_$__cuda_sm3x_div_rn_noftz_f32_slowpath)
        /*0014*/ 	.word	0x00000000


	//----- nvinfo : EIATTR_FRAME_SIZE
	.align		4
.L_12:
        /*0018*/ 	.byte	0x04, 0x11
        /*001a*/ 	.short	(.L_14 - .L_13)
	.align		4
.L_13:
        /*001c*/ 	.word	index@(_Z14init_positionsP6float3fi)
        /*0020*/ 	.word	0x00000000


	//----- nvinfo : EIATTR_REGCOUNT
	.align		4
.L_14:
        /*0024*/ 	.byte	0x04, 0x2f
        /*0026*/ 	.short	(.L_16 - .L_15)
	.align		4
.L_15:
        /*0028*/ 	.word	index@(_Z15init_velocitiesP6float3S0_P17curandStateXORWOWfi)
        /*002c*/ 	.word	0x0000001f


	//----- nvinfo : EIATTR_FRAME_SIZE
	.align		4
.L_16:
        /*0030*/ 	.byte	0x04, 0x11
        /*0032*/ 	.short	(.L_18 - .L_17)
	.align		4
.L_17:
        /*0034*/ 	.word	index@($__internal_2_$__cuda_sm20_sqrt_rn_f32_slowpath)
        /*0038*/ 	.word	0x00000000


	//----- nvinfo : EIATTR_FRAME_SIZE
	.align		4
.L_18:
        /*003c*/ 	.byte	0x04, 0x11
        /*003e*/ 	.short	(.L_20 - .L_19)
	.align		4
.L_19:
        /*0040*/ 	.word	index@(_Z15init_velocitiesP6float3S0_P17curandStateXORWOWfi)
        /*0044*/ 	.word	0x00000000


	//----- nvinfo : EIATTR_REGCOUNT
	.align		4
.L_20:
        /*0048*/ 	.byte	0x04, 0x2f
        /*004a*/ 	.short	(.L_22 - .L_21)
	.align		4
.L_21:
        /*004c*/ 	.word	index@(_Z18remove_cm_velocityP6float3S_i)
        /*0050*/ 	.word	0x00000013


	//----- nvinfo : EIATTR_FRAME_SIZE
	.align		4
.L_22:
        /*0054*/ 	.byte	0x04, 0x11
        /*0056*/ 	.short	(.L_24 - .L_23)
	.align		4
.L_23:
        /*0058*/ 	.word	index@($__internal_1_$__cuda_sm3x_div_rn_noftz_f32_slowpath)
        /*005c*/ 	.word	0x00000000


	//----- nvinfo : EIATTR_FRAME_SIZE
	.align		4
.L_24:
        /*0060*/ 	.byte	0x04, 0x11
        /*0062*/ 	.short	(.L_26 - .L_25)
	.align		4
.L_25:
        /*0064*/ 	.word	index@(_Z18remove_cm_velocityP6float3S_i)
        /*0068*/ 	.word	0x00000000


	//----- nvinfo : EIATTR_REGCOUNT
	.align		4
.L_26:
        /*006c*/ 	.byte	0x04, 0x2f
        /*006e*/ 	.short	(.L_28 - .L_27)
	.align		4
.L_27:
        /*0070*/ 	.word	index@(_Z11zero_forcesP6float3i)
        /*0074*/ 	.word	0x00000008


	//----- nvinfo : EIATTR_FRAME_SIZE
	.align		4
.L_28:
        /*0078*/ 	.byte	0x04, 0x11
        /*007a*/ 	.short	(.L_30 - .L_29)
	.align		4
.L_29:
        /*007c*/ 	.word	index@(_Z11zero_forcesP6float3i)
        /*0080*/ 	.word	0x00000000


	//----- nvinfo : EIATTR_REGCOUNT
	.align		4
.L_30:
        /*0084*/ 	.byte	0x04, 0x2f
        /*0086*/ 	.short	(.L_32 - .L_31)
	.align		4
.L_31:
        /*0088*/ 	.word	index@(_Z14compute_forcesP6float3S0_Pffi)
        /*008c*/ 	.word	0x0000001e


	//----- nvinfo : EIATTR_FRAME_SIZE
	.align		4
.L_32:
        /*0090*/ 	.byte	0x04, 0x11
        /*0092*/ 	.short	(.L_34 - .L_33)
	.align		4
.L_33:
        /*0094*/ 	.word	index@($__internal_0_$__cuda_sm20_rcp_rn_f32_slowpath)
        /*0098*/ 	.word	0x00000000


	//----- nvinfo : EIATTR_FRAME_SIZE
	.align		4
.L_34:
        /*009c*/ 	.byte	0x04, 0x11
        /*009e*/ 	.short	(.L_36 - .L_35)
	.align		4
.L_35:
        /*00a0*/ 	.word	index@(_Z14compute_forcesP6float3S0_Pffi)
        /*00a4*/ 	.word	0x00000000


	//----- nvinfo : EIATTR_REGCOUNT
	.align		4
.L_36:
        /*00a8*/ 	.byte	0x04, 0x2f
        /*00aa*/ 	.short	(.L_38 - .L_37)
	.align		4
.L_37:
        /*00ac*/ 	.word	index@(_Z9integrateP6float3S0_S0_ffi)
        /*00b0*/ 	.word	0x00000016


	//----- nvinfo : EIATTR_FRAME_SIZE
	.align		4
.L_38:
        /*00b4*/ 	.byte	0x04, 0x11
        /*00b6*/ 	.short	(.L_40 - .L_39)
	.align		4
.L_39:
        /*00b8*/ 	.word	index@(_Z9integrateP6float3S0_S0_ffi)
        /*00bc*/ 	.word	0x00000000


	//----- nvinfo : EIATTR_REGCOUNT
	.align		4
.L_40:
        /*00c0*/ 	.byte	0x04, 0x2f
        /*00c2*/ 	.short	(.L_42 - .L_41)
	.align		4
.L_41:
        /*00c4*/ 	.word	index@(_Z15finish_velocityP6float3S0_fi)
        /*00c8*/ 	.word	0x00000010


	//----- nvinfo : EIATTR_FRAME_SIZE
	.align		4
.L_42:
        /*00cc*/ 	.byte	0x04, 0x11
        /*00ce*/ 	.short	(.L_44 - .L_43)
	.align		4
.L_43:
        /*00d0*/ 	.word	index@(_Z15finish_velocityP6float3S0_fi)
        /*00d4*/ 	.word	0x00000000


	//----- nvinfo : EIATTR_REGCOUNT
	.align		4
.L_44:
        /*00d8*/ 	.byte	0x04, 0x2f
        /*00da*/ 	.short	(.L_46 - .L_45)
	.align		4
.L_45:
        /*00dc*/ 	.word	index@(_Z15compute_kineticP6float3Pfi)
        /*00e0*/ 	.word	0x0000000b


	//----- nvinfo : EIATTR_FRAME_SIZE
	.align		4
.L_46:
        /*00e4*/ 	.byte	0x04, 0x11
        /*00e6*/ 	.short	(.L_48 - .L_47)
	.align		4
.L_47:
        /*00e8*/ 	.word	index@(_Z15compute_kineticP6float3Pfi)
        /*00ec*/ 	.word	0x00000000


	//----- nvinfo : EIATTR_MIN_STACK_SIZE
	.align		4
.L_48:
        /*00f0*/ 	.byte	0x04, 0x12
        /*00f2*/ 	.short	(.L_50 - .L_49)
	.align		4
.L_49:
        /*00f4*/ 	.word	index@(_Z15compute_kineticP6float3Pfi)
        /*00f8*/ 	.word	0x00000000


	//----- nvinfo : EIATTR_MIN_STACK_SIZE
	.align		4
.L_50:
        /*00fc*/ 	.byte	0x04, 0x12
        /*00fe*/ 	.short	(.L_52 - .L_51)
	.align		4
.L_51:
        /*0100*/ 	.word	index@(_Z15finish_velocityP6float3S0_fi)
        /*0104*/ 	.word	0x00000000


	//----- nvinfo : EIATTR_MIN_STACK_SIZE
	.align		4
.L_52:
        /*0108*/ 	.byte	0x04, 0x12
        /*010a*/ 	.short	(.L_54 - .L_53)
	.align		4
.L_53:
        /*010c*/ 	.word	index@(_Z9integrateP6float3S0_S0_ffi)
        /*0110*/ 	.word	0x00000000


	//----- nvinfo : EIATTR_MIN_STACK_SIZE
	.align		4
.L_54:
        /*0114*/ 	.byte	0x04, 0x12
        /*0116*/ 	.short	(.L_56 - .L_55)
	.align		4
.L_55:
        /*0118*/ 	.word	index@(_Z14compute_forcesP6float3S0_Pffi)
        /*011c*/ 	.word	0x00000000


	//----- nvinfo : EIATTR_MIN_STACK_SIZE
	.align		4
.L_56:
        /*0120*/ 	.byte	0x04, 0x12
        /*0122*/ 	.short	(.L_58 - .L_57)
	.align		4
.L_57:
        /*0124*/ 	.word	index@(_Z11zero_forcesP6float3i)
        /*0128*/ 	.word	0x00000000


	//----- nvinfo : EIATTR_MIN_STACK_SIZE
	.align		4
.L_58:
        /*012c*/ 	.byte	0x04, 0x12
        /*012e*/ 	.short	(.L_60 - .L_59)
	.align		4
.L_59:
        /*0130*/ 	.word	index@(_Z18remove_cm_velocityP6float3S_i)
        /*0134*/ 	.word	0x00000000


	//----- nvinfo : EIATTR_MIN_STACK_SIZE
	.align		4
.L_60:
        /*0138*/ 	.byte	0x04, 0x12
        /*013a*/ 	.short	(.L_62 - .L_61)
	.align		4
.L_61:
        /*013c*/ 	.word	index@(_Z15init_velocitiesP6float3S0_P17curandStateXORWOWfi)
        /*0140*/ 	.word	0x00000000


	//----- nvinfo : EIATTR_MIN_STACK_SIZE
	.align		4
.L_62:
        /*0144*/ 	.byte	0x04, 0x12
        /*0146*/ 	.short	(.L_64 - .L_63)
	.align		4
.L_63:
        /*0148*/ 	.word	index@(_Z14init_positionsP6float3fi)
        /*014c*/ 	.word	0x00000000
.L_64:


//--------------------- .nv.compat                --------------------------
	.section	.nv.compat,"",@"SHT_CUDA_COMPAT_INFO"
	.align	4
        /*0000*/ 	.byte	0x02, 0x09, 0x00, 0x00, 0x02, 0x02, 0x01, 0x00, 0x02, 0x05, 0x05, 0x00, 0x03, 0x07, 0x01, 0x01
        /*0010*/ 	.byte	0x02, 0x03, 0x00, 0x00, 0x02, 0x06, 0x01, 0x00, 0x04, 0x0b, 0x08, 0x00, 0x01, 0x00, 0x00, 0x00
        /*0020*/ 	.byte	0x00, 0x00, 0x00, 0x00


//--------------------- .nv.info._Z15compute_kineticP6float3Pfi --------------------------
	.section	.nv.info._Z15compute_kineticP6float3Pfi,"",@"SHT_CUDA_INFO"
	.sectionflags	@""
	.align	4


	//----- nvinfo : EIATTR_CUDA_API_VERSION
	.align		4
        /*0000*/ 	.byte	0x04, 0x37
        /*0002*/ 	.short	(.L_66 - .L_65)
.L_65:
        /*0004*/ 	.word	0x00000082


	//----- nvinfo : EIATTR_KPARAM_INFO
	.align		4
.L_66:
        /*0008*/ 	.byte	0x04, 0x17
        /*000a*/ 	.short	(.L_68 - .L_67)
.L_67:
        /*000c*/ 	.word	0x00000000
        /*0010*/ 	.short	0x0002
        /*0012*/ 	.short	0x0010
        /*0014*/ 	.byte	0x00, 0xf0, 0x11, 0x00


	//----- nvinfo : EIATTR_KPARAM_INFO
	.align		4
.L_68:
        /*0018*/ 	.byte	0x04, 0x17
        /*001a*/ 	.short	(.L_70 - .L_69)
.L_69:
        /*001c*/ 	.word	0x00000000
        /*0020*/ 	.short	0x0001
        /*0022*/ 	.short	0x0008
        /*0024*/ 	.byte	0x00, 0xf5, 0x21, 0x00


	//----- nvinfo : EIATTR_KPARAM_INFO
	.align		4
.L_70:
        /*0028*/ 	.byte	0x04, 0x17
        /*002a*/ 	.short	(.L_72 - .L_71)
.L_71:
        /*002c*/ 	.word	0x00000000
        /*0030*/ 	.short	0x0000
        /*0032*/ 	.short	0x0000
        /*0034*/ 	.byte	0x00, 0xf5, 0x21, 0x00


	//----- nvinfo : EIATTR_SPARSE_MMA_MASK
	.align		4
.L_72:
        /*0038*/ 	.byte	0x03, 0x50
        /*003a*/ 	.short	0x0000


	//----- nvinfo : EIATTR_MAXREG_COUNT
	.align		4
        /*003c*/ 	.byte	0x03, 0x1b
        /*003e*/ 	.short	0x00ff


	//----- nvinfo : EIATTR_MERCURY_ISA_VERSION
	.align		4
        /*0040*/ 	.byte	0x03, 0x5f
        /*0042*/ 	.short	0x0101


	//----- nvinfo : EIATTR_VRC_CTA_INIT_COUNT
	.align		4
        /*0044*/ 	.byte	0x02, 0x4a
	.zero		1
	.zero		1


	//----- nvinfo : EIATTR_EXIT_INSTR_OFFSETS
	.align		4
        /*0048*/ 	.byte	0x04, 0x1c
        /*004a*/ 	.short	(.L_74 - .L_73)


	//   ....[0]....
.L_73:
        /*004c*/ 	.word	0x00000070


	//   ....[1]....
        /*0050*/ 	.word	0x00000140


	//----- nvinfo : EIATTR_CBANK_PARAM_SIZE
	.align		4
.L_74:
        /*0054*/ 	.byte	0x03, 0x19
        /*0056*/ 	.short	0x0014


	//----- nvinfo : EIATTR_PARAM_CBANK
	.align		4
        /*0058*/ 	.byte	0x04, 0x0a
        /*005a*/ 	.short	(.L_76 - .L_75)
	.align		4
.L_75:
        /*005c*/ 	.word	index@(.nv.constant0._Z15compute_kineticP6float3Pfi)
        /*0060*/ 	.short	0x0380
        /*0062*/ 	.short	0x0014


	//----- nvinfo : EIATTR_SW_WAR
	.align		4
.L_76:
        /*0064*/ 	.byte	0x04, 0x36
        /*0066*/ 	.short	(.L_78 - .L_77)
.L_77:
        /*0068*/ 	.word	0x00000008
.L_78:


//--------------------- .nv.info._Z15finish_velocityP6float3S0_fi --------------------------
	.section	.nv.info._Z15finish_velocityP6float3S0_fi,"",@"SHT_CUDA_INFO"
	.sectionflags	@""
	.align	4


	//----- nvinfo : EIATTR_CUDA_API_VERSION
	.align		4
        /*0000*/ 	.byte	0x04, 0x37
        /*0002*/ 	.short	(.L_80 - .L_79)
.L_79:
        /*0004*/ 	.word	0x00000082


	//----- nvinfo : EIATTR_KPARAM_INFO
	.align		4
.L_80:
        /*0008*/ 	.byte	0x04, 0x17
        /*000a*/ 	.short	(.L_82 - .L_81)
.L_81:
        /*000c*/ 	.word	0x00000000
        /*0010*/ 	.short	0x0003
        /*0012*/ 	.short	0x0014
        /*0014*/ 	.byte	0x00, 0xf0, 0x11, 0x00


	//----- nvinfo : EIATTR_KPARAM_INFO
	.align		4
.L_82:
        /*0018*/ 	.byte	0x04, 0x17
        /*001a*/ 	.short	(.L_84 - .L_83)
.L_83:
        /*001c*/ 	.word	0x00000000
        /*0020*/ 	.short	0x0002
        /*0022*/ 	.short	0x0010
        /*0024*/ 	.byte	0x00, 0xf0, 0x11, 0x00


	//----- nvinfo : EIATTR_KPARAM_INFO
	.align		4
.L_84:
        /*0028*/ 	.byte	0x04, 0x17
        /*002a*/ 	.short	(.L_86 - .L_85)
.L_85:
        /*002c*/ 	.word	0x00000000
        /*0030*/ 	.short	0x0001
        /*0032*/ 	.short	0x0008
        /*0034*/ 	.byte	0x00, 0xf5, 0x21, 0x00


	//----- nvinfo : EIATTR_KPARAM_INFO
	.align		4
.L_86:
        /*0038*/ 	.byte	0x04, 0x17
        /*003a*/ 	.short	(.L_88 - .L_87)
.L_87:
        /*003c*/ 	.word	0x00000000
        /*0040*/ 	.short	0x0000
        /*0042*/ 	.short	0x0000
        /*0044*/ 	.byte	0x00, 0xf5, 0x21, 0x00


	//----- nvinfo : EIATTR_SPARSE_MMA_MASK
	.align		4
.L_88:
        /*0048*/ 	.byte	0x03, 0x50
        /*004a*/ 	.short	0x0000


	//----- nvinfo : EIATTR_MAXREG_COUNT
	.align		4
        /*004c*/ 	.byte	0x03, 0x1b
        /*004e*/ 	.short	0x00ff


	//----- nvinfo : EIATTR_MERCURY_ISA_VERSION
	.align		4
        /*0050*/ 	.byte	0x03, 0x5f
        /*0052*/ 	.short	0x0101


	//----- nvinfo : EIATTR_VRC_CTA_INIT_COUNT
	.align		4
        /*0054*/ 	.byte	0x02, 0x4a
	.zero		1
	.zero		1


	//----- nvinfo : EIATTR_EXIT_INSTR_OFFSETS
	.align		4
        /*0058*/ 	.byte	0x04, 0x1c
        /*005a*/ 	.short	(.L_90 - .L_89)


	//   ....[0]....
.L_89:
        /*005c*/ 	.word	0x00000070


	//   ....[1]....
        /*0060*/ 	.word	0x000001b0


	//----- nvinfo : EIATTR_CBANK_PARAM_SIZE
	.align		4
.L_90:
        /*0064*/ 	.byte	0x03, 0x19
        /*0066*/ 	.short	0x0018


	//----- nvinfo : EIATTR_PARAM_CBANK
	.align		4
        /*0068*/ 	.byte	0x04, 0x0a
        /*006a*/ 	.short	(.L_92 - .L_91)
	.align		4
.L_91:
        /*006c*/ 	.word	index@(.nv.constant0._Z15finish_velocityP6float3S0_fi)
        /*0070*/ 	.short	0x0380
        /*0072*/ 	.short	0x0018


	//----- nvinfo : EIATTR_SW_WAR
	.align		4
.L_92:
        /*0074*/ 	.byte	0x04, 0x36
        /*0076*/ 	.short	(.L_94 - .L_93)
.L_93:
        /*0078*/ 	.word	0x00000008
.L_94:


//--------------------- .nv.info._Z9integrateP6float3S0_S0_ffi --------------------------
	.section	.nv.info._Z9integrateP6float3S0_S0_ffi,"",@"SHT_CUDA_INFO"
	.sectionflags	@""
	.align	4


	//----- nvinfo : EIATTR_CUDA_API_VERSION
	.align		4
        /*0000*/ 	.byte	0x04, 0x37
        /*0002*/ 	.short	(.L_96 - .L_95)
.L_95:
        /*0004*/ 	.word	0x00000082


	//----- nvinfo : EIATTR_KPARAM_INFO
	.align		4
.L_96:
        /*0008*/ 	.byte	0x04, 0x17
        /*000a*/ 	.short	(.L_98 - .L_97)
.L_97:
        /*000c*/ 	.word	0x00000000
        /*0010*/ 	.short	0x0005
        /*0012*/ 	.short	0x0020
        /*0014*/ 	.byte	0x00, 0xf0, 0x11, 0x00


	//----- nvinfo : EIATTR_KPARAM_INFO
	.align		4
.L_98:
        /*0018*/ 	.byte	0x04, 0x17
        /*001a*/ 	.short	(.L_100 - .L_99)
.L_99:
        /*001c*/ 	.word	0x00000000
        /*0020*/ 	.short	0x0004
        /*0022*/ 	.short	0x001c
        /*0024*/ 	.byte	0x00, 0xf0, 0x11, 0x00


	//----- nvinfo : EIATTR_KPARAM_INFO
	.align		4
.L_100:
        /*0028*/ 	.byte	0x04, 0x17
        /*002a*/ 	.short	(.L_102 - .L_101)
.L_101:
        /*002c*/ 	.word	0x00000000
        /*0030*/ 	.short	0x0003
        /*0032*/ 	.short	0x0018
        /*0034*/ 	.byte	0x00, 0xf0, 0x11, 0x00


	//----- nvinfo : EIATTR_KPARAM_INFO
	.align		4
.L_102:
        /*0038*/ 	.byte	0x04, 0x17
        /*003a*/ 	.short	(.L_104 - .L_103)
.L_103:
        /*003c*/ 	.word	0x00000000
        /*0040*/ 	.short	0x0002
        /*0042*/ 	.short	0x0010
        /*0044*/ 	.byte	0x00, 0xf5, 0x21, 0x00


	//----- nvinfo : EIATTR_KPARAM_INFO
	.align		4
.L_104:
        /*0048*/ 	.byte	0x04, 0x17
        /*004a*/ 	.short	(.L_106 - .L_105)
.L_105:
        /*004c*/ 	.word	0x00000000
        /*0050*/ 	.short	0x0001
        /*0052*/ 	.short	0x0008
        /*0054*/ 	.byte	0x00, 0xf5, 0x21, 0x00


	//----- nvinfo : EIATTR_KPARAM_INFO
	.align		4
.L_106:
        /*0058*/ 	.byte	0x04, 0x17
        /*005a*/ 	.short	(.L_108 - .L_107)
.L_107:
        /*005c*/ 	.word	0x00000000
        /*0060*/ 	.short	0x0000
        /*0062*/ 	.short	0x0000
        /*0064*/ 	.byte	0x00, 0xf5, 0x21, 0x00


	//----- nvinfo : EIATTR_SPARSE_MMA_MASK
	.align		4
.L_108:
        /*0068*/ 	.byte	0x03, 0x50
        /*006a*/ 	.short	0x0000


	//----- nvinfo : EIATTR_MAXREG_COUNT
	.align		4
        /*006c*/ 	.byte	0x03, 0x1b
        /*006e*/ 	.short	0x00ff


	//----- nvinfo : EIATTR_MERCURY_ISA_VERSION
	.align		4
        /*0070*/ 	.byte	0x03, 0x5f
        /*0072*/ 	.short	0x0101


	//----- nvinfo : EIATTR_VRC_CTA_INIT_COUNT
	.align		4
        /*0074*/ 	.byte	0x02, 0x4a
	.zero		1
	.zero		1


	//----- nvinfo : EIATTR_EXIT_INSTR_OFFSETS
	.align		4
        /*0078*/ 	.byte	0x04, 0x1c
        /*007a*/ 	.short	(.L_110 - .L_109)


	//   ....[0]....
.L_109:
        /*007c*/ 	.word	0x00000070


	//   ....[1]....
        /*0080*/ 	.word	0x00001020


	//----- nvinfo : EIATTR_CRS_STACK_SIZE
	.align		4
.L_110:
        /*0084*/ 	.byte	0x04, 0x1e
        /*0086*/ 	.short	(.L_112 - .L_111)
.L_111:
        /*0088*/ 	.word	0x00000000


	//----- nvinfo : EIATTR_CBANK_PARAM_SIZE
	.align		4
.L_112:
        /*008c*/ 	.byte	0x03, 0x19
        /*008e*/ 	.short	0x0024


	//----- nvinfo : EIATTR_PARAM_CBANK
	.align		4
        /*0090*/ 	.byte	0x04, 0x0a
        /*0092*/ 	.short	(.L_114 - .L_113)
	.align		4
.L_113:
        /*0094*/ 	.word	index@(.nv.constant0._Z9integrateP6float3S0_S0_ffi)
        /*0098*/ 	.short	0x0380
        /*009a*/ 	.short	0x0024


	//----- nvinfo : EIATTR_SW_WAR
	.align		4
.L_114:
        /*009c*/ 	.byte	0x04, 0x36
        /*009e*/ 	.short	(.L_116 - .L_115)
.L_115:
        /*00a0*/ 	.word	0x00000008
.L_116:


//--------------------- .nv.info._Z14compute_forcesP6float3S0_Pffi --------------------------
	.section	.nv.info._Z14compute_forcesP6float3S0_Pffi,"",@"SHT_CUDA_INFO"
	.sectionflags	@""
	.align	4


	//----- nvinfo : EIATTR_CUDA_API_VERSION
	.align		4
        /*0000*/ 	.byte	0x04, 0x37
        /*0002*/ 	.short	(.L_118 - .L_117)
.L_117:
        /*0004*/ 	.word	0x00000082


	//----- nvinfo : EIATTR_KPARAM_INFO
	.align		4
.L_118:
        /*0008*/ 	.byte	0x04, 0x17
        /*000a*/ 	.short	(.L_120 - .L_119)
.L_119:
        /*000c*/ 	.word	0x00000000
        /*0010*/ 	.short	0x0004
        /*0012*/ 	.short	0x001c
        /*0014*/ 	.byte	0x00, 0xf0, 0x11, 0x00


	//----- nvinfo : EIATTR_KPARAM_INFO
	.align		4
.L_120:
        /*0018*/ 	.byte	0x04, 0x17
        /*001a*/ 	.short	(.L_122 - .L_121)
.L_121:
        /*001c*/ 	.word	0x00000000
        /*0020*/ 	.short	0x0003
        /*0022*/ 	.short	0x0018
        /*0024*/ 	.byte	0x00, 0xf0, 0x11, 0x00


	//----- nvinfo : EIATTR_KPARAM_INFO
	.align		4
.L_122:
        /*0028*/ 	.byte	0x04, 0x17
        /*002a*/ 	.short	(.L_124 - .L_123)
.L_123:
        /*002c*/ 	.word	0x00000000
        /*0030*/ 	.short	0x0002
        /*0032*/ 	.short	0x0010
        /*0034*/ 	.byte	0x00, 0xf5, 0x21, 0x00


	//----- nvinfo : EIATTR_KPARAM_INFO
	.align		4
.L_124:
        /*0038*/ 	.byte	0x04, 0x17
        /*003a*/ 	.short	(.L_126 - .L_125)
.L_125:
        /*003c*/ 	.word	0x00000000
        /*0040*/ 	.short	0x0001
        /*0042*/ 	.short	0x0008
        /*0044*/ 	.byte	0x00, 0xf5, 0x21, 0x00


	//----- nvinfo : EIATTR_KPARAM_INFO
	.align		4
.L_126:
        /*0048*/ 	.byte	0x04, 0x17
        /*004a*/ 	.short	(.L_128 - .L_127)
.L_127:
        /*004c*/ 	.word	0x00000000
        /*0050*/ 	.short	0x0000
        /*0052*/ 	.short	0x0000
        /*0054*/ 	.byte	0x00, 0xf5, 0x21, 0x00


	//----- nvinfo : EIATTR_SPARSE_MMA_MASK
	.align		4
.L_128:
        /*0058*/ 	.byte	0x03, 0x50
        /*005a*/ 	.short	0x0000


	//----- nvinfo : EIATTR_MAXREG_COUNT
	.align		4
        /*005c*/ 	.byte	0x03, 0x1b
        /*005e*/ 	.short	0x00ff


	//----- nvinfo : EIATTR_MERCURY_ISA_VERSION
	.align		4
        /*0060*/ 	.byte	0x03, 0x5f
        /*0062*/ 	.short	0x0101


	//----- nvinfo : EIATTR_VRC_CTA_INIT_COUNT
	.align		4
        /*0064*/ 	.byte	0x02, 0x4a
	.zero		1
	.zero		1


	//----- nvinfo : EIATTR_EXIT_INSTR_OFFSETS
	.align		4
        /*0068*/ 	.byte	0x04, 0x1c
        /*006a*/ 	.short	(.L_130 - .L_129)


	//   ....[0]....
.L_129:
        /*006c*/ 	.word	0x00000070


	//   ....[1]....
        /*0070*/ 	.word	0x00001d20


	//----- nvinfo : EIATTR_CRS_STACK_SIZE
	.align		4
.L_130:
        /*0074*/ 	.byte	0x04, 0x1e
        /*0076*/ 	.short	(.L_132 - .L_131)
.L_131:
        /*0078*/ 	.word	0x00000000


	//----- nvinfo : EIATTR_CBANK_PARAM_SIZE
	.align		4
.L_132:
        /*007c*/ 	.byte	0x03, 0x19
        /*007e*/ 	.short	0x0020


	//----- nvinfo : EIATTR_PARAM_CBANK
	.align		4
        /*0080*/ 	.byte	0x04, 0x0a
        /*0082*/ 	.short	(.L_134 - .L_133)
	.align		4
.L_133:
        /*0084*/ 	.word	index@(.nv.constant0._Z14compute_forcesP6float3S0_Pffi)
        /*0088*/ 	.short	0x0380
        /*008a*/ 	.short	0x0020


	//----- nvinfo : EIATTR_SW_WAR
	.align		4
.L_134:
        /*008c*/ 	.byte	0x04, 0x36
        /*008e*/ 	.short	(.L_136 - .L_135)
.L_135:
        /*0090*/ 	.word	0x00000008
.L_136:


//--------------------- .nv.info._Z11zero_forcesP6float3i --------------------------
	.section	.nv.info._Z11zero_forcesP6float3i,"",@"SHT_CUDA_INFO"
	.sectionflags	@""
	.align	4


	//----- nvinfo : EIATTR_CUDA_API_VERSION
	.align		4
        /*0000*/ 	.byte	0x04, 0x37
        /*0002*/ 	.short	(.L_138 - .L_137)
.L_137:
        /*0004*/ 	.word	0x00000082


	//----- nvinfo : EIATTR_KPARAM_INFO
	.align		4
.L_138:
        /*0008*/ 	.byte	0x04, 0x17
        /*000a*/ 	.short	(.L_140 - .L_139)
.L_139:
        /*000c*/ 	.word	0x00000000
        /*0010*/ 	.short	0x0001
        /*0012*/ 	.short	0x0008
        /*0014*/ 	.byte	0x00, 0xf0, 0x11, 0x00


	//----- nvinfo : EIATTR_KPARAM_INFO
	.align		4
.L_140:
        /*0018*/ 	.byte	0x04, 0x17
        /*001a*/ 	.short	(.L_142 - .L_141)
.L_141:
        /*001c*/ 	.word	0x00000000
        /*0020*/ 	.short	0x0000
        /*0022*/ 	.short	0x0000
        /*0024*/ 	.byte	0x00, 0xf5, 0x21, 0x00


	//----- nvinfo : EIATTR_SPARSE_MMA_MASK
	.align		4
.L_142:
        /*0028*/ 	.byte	0x03, 0x50
        /*002a*/ 	.short	0x0000


	//----- nvinfo : EIATTR_MAXREG_COUNT
	.align		4
        /*002c*/ 	.byte	0x03, 0x1b
        /*002e*/ 	.short	0x00ff


	//----- nvinfo : EIATTR_MERCURY_ISA_VERSION
	.align		4
        /*0030*/ 	.byte	0x03, 0x5f
        /*0032*/ 	.short	0x0101


	//----- nvinfo : EIATTR_VRC_CTA_INIT_COUNT
	.align		4
        /*0034*/ 	.byte	0x02, 0x4a
	.zero		1
	.zero		1


	//----- nvinfo : EIATTR_EXIT_INSTR_OFFSETS
	.align		4
        /*0038*/ 	.byte	0x04, 0x1c
        /*003a*/ 	.short	(.L_144 - .L_143)


	//   ....[0]....
.L_143:
        /*003c*/ 	.word	0x00000070


	//   ....[1]....
        /*0040*/ 	.word	0x000000e0


	//----- nvinfo : EIATTR_CBANK_PARAM_SIZE
	.align		4
.L_144:
        /*0044*/ 	.byte	0x03, 0x19
        /*0046*/ 	.short	0x000c


	//----- nvinfo : EIATTR_PARAM_CBANK
	.align		4
        /*0048*/ 	.byte	0x04, 0x0a
        /*004a*/ 	.short	(.L_146 - .L_145)
	.align		4
.L_145:
        /*004c*/ 	.word	index@(.nv.constant0._Z11zero_forcesP6float3i)
        /*0050*/ 	.short	0x0380
        /*0052*/ 	.short	0x000c


	//----- nvinfo : EIATTR_SW_WAR
	.align		4
.L_146:
        /*0054*/ 	.byte	0x04, 0x36
        /*0056*/ 	.short	(.L_148 - .L_147)
.L_147:
        /*0058*/ 	.word	0x00000008
.L_148:


//--------------------- .nv.info._Z18remove_cm_velocityP6float3S_i --------------------------
	.section	.nv.info._Z18remove_cm_velocityP6float3S_i,"",@"SHT_CUDA_INFO"
	.sectionflags	@""
	.align	4


	//----- nvinfo : EIATTR_CUDA_API_VERSION
	.align		4
        /*0000*/ 	.byte	0x04, 0x37
        /*0002*/ 	.short	(.L_150 - .L_149)
.L_149:
        /*0004*/ 	.word	0x00000082


	//----- nvinfo : EIATTR_KPARAM_INFO
	.align		4
.L_150:
        /*0008*/ 	.byte	0x04, 0x17
        /*000a*/ 	.short	(.L_152 - .L_151)
.L_151:
        /*000c*/ 	.word	0x00000000
        /*0010*/ 	.short	0x0002
        /*0012*/ 	.short	0x0014
        /*0014*/ 	.byte	0x00, 0xf0, 0x11, 0x00


	//----- nvinfo : EIATTR_KPARAM_INFO
	.align		4
.L_152:
        /*0018*/ 	.byte	0x04, 0x17
        /*001a*/ 	.short	(.L_154 - .L_153)
.L_153:
        /*001c*/ 	.word	0x00000000
        /*0020*/ 	.short	0x0001
        /*0022*/ 	.short	0x0008
        /*0024*/ 	.byte	0x00, 0xf0, 0x31, 0x00


	//----- nvinfo : EIATTR_KPARAM_INFO
	.align		4
.L_154:
        /*0028*/ 	.byte	0x04, 0x17
        /*002a*/ 	.short	(.L_156 - .L_155)
.L_155:
        /*002c*/ 	.word	0x00000000
        /*0030*/ 	.short	0x0000
        /*0032*/ 	.short	0x0000
        /*0034*/ 	.byte	0x00, 0xf5, 0x21, 0x00


	//----- nvinfo : EIATTR_SPARSE_MMA_MASK
	.align		4
.L_156:
        /*0038*/ 	.byte	0x03, 0x50
        /*003a*/ 	.short	0x0000


	//----- nvinfo : EIATTR_MAXREG_COUNT
	.align		4
        /*003c*/ 	.byte	0x03, 0x1b
        /*003e*/ 	.short	0x00ff


	//----- nvinfo : EIATTR_MERCURY_ISA_VERSION
	.align		4
        /*0040*/ 	.byte	0x03, 0x5f
        /*0042*/ 	.short	0x0101


	//----- nvinfo : EIATTR_VRC_CTA_INIT_COUNT
	.align		4
        /*0044*/ 	.byte	0x02, 0x4a
	.zero		1
	.zero		1


	//----- nvinfo : EIATTR_EXIT_INSTR_OFFSETS
	.align		4
        /*0048*/ 	.byte	0x04, 0x1c
        /*004a*/ 	.short	(.L_158 - .L_157)


	//   ....[0]....
.L_157:
        /*004c*/ 	.word	0x00000070


	//   ....[1]....
        /*0050*/ 	.word	0x000003e0


	//----- nvinfo : EIATTR_CRS_STACK_SIZE
	.align		4
.L_158:
        /*0054*/ 	.byte	0x04, 0x1e
        /*0056*/ 	.short	(.L_160 - .L_159)
.L_159:
        /*0058*/ 	.word	0x00000000


	//----- nvinfo : EIATTR_CBANK_PARAM_SIZE
	.align		4
.L_160:
        /*005c*/ 	.byte	0x03, 0x19
        /*005e*/ 	.short	0x0018


	//----- nvinfo : EIATTR_PARAM_CBANK
	.align		4
        /*0060*/ 	.byte	0x04, 0x0a
        /*0062*/ 	.short	(.L_162 - .L_161)
	.align		4
.L_161:
        /*0064*/ 	.word	index@(.nv.constant0._Z18remove_cm_velocityP6float3S_i)
        /*0068*/ 	.short	0x0380
        /*006a*/ 	.short	0x0018


	//----- nvinfo : EIATTR_SW_WAR
	.align		4
.L_162:
        /*006c*/ 	.byte	0x04, 0x36
        /*006e*/ 	.short	(.L_164 - .L_163)
.L_163:
        /*0070*/ 	.word	0x00000008
.L_164:


//--------------------- .nv.info._Z15init_velocitiesP6float3S0_P17curandStateXORWOWfi --------------------------
	.section	.nv.info._Z15init_velocitiesP6float3S0_P17curandStateXORWOWfi,"",@"SHT_CUDA_INFO"
	.sectionflags	@""
	.align	4


	//----- nvinfo : EIATTR_CUDA_API_VERSION
	.align		4
        /*0000*/ 	.byte	0x04, 0x37
        /*0002*/ 	.short	(.L_166 - .L_165)
.L_165:
        /*0004*/ 	.word	0x00000082


	//----- nvinfo : EIATTR_KPARAM_INFO
	.align		4
.L_166:
        /*0008*/ 	.byte	0x04, 0x17
        /*000a*/ 	.short	(.L_168 - .L_167)
.L_167:
        /*000c*/ 	.word	0x00000000
        /*0010*/ 	.short	0x0004
        /*0012*/ 	.short	0x001c
        /*0014*/ 	.byte	0x00, 0xf0, 0x11, 0x00


	//----- nvinfo : EIATTR_KPARAM_INFO
	.align		4
.L_168:
        /*0018*/ 	.byte	0x04, 0x17
        /*001a*/ 	.short	(.L_170 - .L_169)
.L_169:
        /*001c*/ 	.word	0x00000000
        /*0020*/ 	.short	0x0003
        /*0022*/ 	.short	0x0018
        /*0024*/ 	.byte	0x00, 0xf0, 0x11, 0x00


	//----- nvinfo : EIATTR_KPARAM_INFO
	.align		4
.L_170:
        /*0028*/ 	.byte	0x04, 0x17
        /*002a*/ 	.short	(.L_172 - .L_171)
.L_171:
        /*002c*/ 	.word	0x00000000
        /*0030*/ 	.short	0x0002
        /*0032*/ 	.short	0x0010
        /*0034*/ 	.byte	0x00, 0xf5, 0x21, 0x00


	//----- nvinfo : EIATTR_KPARAM_INFO
	.align		4
.L_172:
        /*0038*/ 	.byte	0x04, 0x17
        /*003a*/ 	.short	(.L_174 - .L_173)
.L_173:
        /*003c*/ 	.word	0x00000000
        /*0040*/ 	.short	0x0001
        /*0042*/ 	.short	0x0008
        /*0044*/ 	.byte	0x00, 0xf5, 0x21, 0x00


	//----- nvinfo : EIATTR_KPARAM_INFO
	.align		4
.L_174:
        /*0048*/ 	.byte	0x04, 0x17
        /*004a*/ 	.short	(.L_176 - .L_175)
.L_175:
        /*004c*/ 	.word	0x00000000
        /*0050*/ 	.short	0x0000
        /*0052*/ 	.short	0x0000
        /*0054*/ 	.byte	0x00, 0xf5, 0x21, 0x00


	//----- nvinfo : EIATTR_SPARSE_MMA_MASK
	.align		4
.L_176:
        /*0058*/ 	.byte	0x03, 0x50
        /*005a*/ 	.short	0x0000


	//----- nvinfo : EIATTR_MAXREG_COUNT
	.align		4
        /*005c*/ 	.byte	0x03, 0x1b
        /*005e*/ 	.short	0x00ff


	//----- nvinfo : EIATTR_MERCURY_ISA_VERSION
	.align		4
        /*0060*/ 	.byte	0x03, 0x5f
        /*0062*/ 	.short	0x0101


	//----- nvinfo : EIATTR_VRC_CTA_INIT_COUNT
	.align		4
        /*0064*/ 	.byte	0x02, 0x4a
	.zero		1
	.zero		1


	//----- nvinfo : EIATTR_EXIT_INSTR_OFFSETS
	.align		4
        /*0068*/ 	.byte	0x04, 0x1c
        /*006a*/ 	.short	(.L_178 - .L_177)


	//   ....[0]....
.L_177:
        /*006c*/ 	.word	0x00000070


	//   ....[1]....
        /*0070*/ 	.word	0x000019d0


	//----- nvinfo : EIATTR_CRS_STACK_SIZE
	.align		4
.L_178:
        /*0074*/ 	.byte	0x04, 0x1e
        /*0076*/ 	.short	(.L_180 - .L_179)
.L_179:
        /*0078*/ 	.word	0x00000000


	//----- nvinfo : EIATTR_CBANK_PARAM_SIZE
	.align		4
.L_180:
        /*007c*/ 	.byte	0x03, 0x19
        /*007e*/ 	.short	0x0020


	//----- nvinfo : EIATTR_PARAM_CBANK
	.align		4
        /*0080*/ 	.byte	0x04, 0x0a
        /*0082*/ 	.short	(.L_182 - .L_181)
	.align		4
.L_181:
        /*0084*/ 	.word	index@(.nv.constant0._Z15init_velocitiesP6float3S0_P17curandStateXORWOWfi)
        /*0088*/ 	.short	0x0380
        /*008a*/ 	.short	0x0020


	//----- nvinfo : EIATTR_SW_WAR
	.align		4
.L_182:
        /*008c*/ 	.byte	0x04, 0x36
        /*008e*/ 	.short	(.L_184 - .L_183)
.L_183:
        /*0090*/ 	.word	0x00000008
.L_184:


//--------------------- .nv.info._Z14init_positionsP6float3fi --------------------------
	.section	.nv.info._Z14init_positionsP6float3fi,"",@"SHT_CUDA_INFO"
	.sectionflags	@""
	.align	4


	//----- nvinfo : EIATTR_CUDA_API_VERSION
	.align		4
        /*0000*/ 	.byte	0x04, 0x37
        /*0002*/ 	.short	(.L_186 - .L_185)
.L_185:
        /*0004*/ 	.word	0x00000082


	//----- nvinfo : EIATTR_KPARAM_INFO
	.align		4
.L_186:
        /*0008*/ 	.byte	0x04, 0x17
        /*000a*/ 	.short	(.L_188 - .L_187)
.L_187:
        /*000c*/ 	.word	0x00000000
        /*0010*/ 	.short	0x0002
        /*0012*/ 	.short	0x000c
        /*0014*/ 	.byte	0x00, 0xf0, 0x11, 0x00


	//----- nvinfo : EIATTR_KPARAM_INFO
	.align		4
.L_188:
        /*0018*/ 	.byte	0x04, 0x17
        /*001a*/ 	.short	(.L_190 - .L_189)
.L_189:
        /*001c*/ 	.word	0x00000000
        /*0020*/ 	.short	0x0001
        /*0022*/ 	.short	0x0008
        /*0024*/ 	.byte	0x00, 0xf0, 0x11, 0x00


	//----- nvinfo : EIATTR_KPARAM_INFO
	.align		4
.L_190:
        /*0028*/ 	.byte	0x04, 0x17
        /*002a*/ 	.short	(.L_192 - .L_191)
.L_191:
        /*002c*/ 	.word	0x00000000
        /*0030*/ 	.short	0x0000
        /*0032*/ 	.short	0x0000
        /*0034*/ 	.byte	0x00, 0xf5, 0x21, 0x00


	//----- nvinfo : EIATTR_SPARSE_MMA_MASK
	.align		4
.L_192:
        /*0038*/ 	.byte	0x03, 0x50
        /*003a*/ 	.short	0x0000


	//----- nvinfo : EIATTR_MAXREG_COUNT
	.align		4
        /*003c*/ 	.byte	0x03, 0x1b
        /*003e*/ 	.short	0x00ff


	//----- nvinfo : EIATTR_MERCURY_ISA_VERSION
	.align		4
        /*0040*/ 	.byte	0x03, 0x5f
        /*0042*/ 	.short	0x0101


	//----- nvinfo : EIATTR_VRC_CTA_INIT_COUNT
	.align		4
        /*0044*/ 	.byte	0x02, 0x4a
	.zero		1
	.zero		1


	//----- nvinfo : EIATTR_EXIT_INSTR_OFFSETS
	.align		4
        /*0048*/ 	.byte	0x04, 0x1c
        /*004a*/ 	.short	(.L_194 - .L_193)


	//   ....[0]....
.L_193:
        /*004c*/ 	.word	0x00000070


	//   ....[1]....
        /*0050*/ 	.word	0x00000710


	//----- nvinfo : EIATTR_CRS_STACK_SIZE
	.align		4
.L_194:
        /*0054*/ 	.byte	0x04, 0x1e
        /*0056*/ 	.short	(.L_196 - .L_195)
.L_195:
        /*0058*/ 	.word	0x00000000


	//----- nvinfo : EIATTR_CBANK_PARAM_SIZE
	.align		4
.L_196:
        /*005c*/ 	.byte	0x03, 0x19
        /*005e*/ 	.short	0x0010


	//----- nvinfo : EIATTR_PARAM_CBANK
	.align		4
        /*0060*/ 	.byte	0x04, 0x0a
        /*0062*/ 	.short	(.L_198 - .L_197)
	.align		4
.L_197:
        /*0064*/ 	.word	index@(.nv.constant0._Z14init_positionsP6float3fi)
        /*0068*/ 	.short	0x0380
        /*006a*/ 	.short	0x0010


	//----- nvinfo : EIATTR_SW_WAR
	.align		4
.L_198:
        /*006c*/ 	.byte	0x04, 0x36
        /*006e*/ 	.short	(.L_200 - .L_199)
.L_199:
        /*0070*/ 	.word	0x00000008
.L_200:


//--------------------- .nv.callgraph             --------------------------
	.section	.nv.callgraph,"",@"SHT_CUDA_CALLGRAPH"
	.align	4
	.sectionentsize	8
	.align		4
        /*0000*/ 	.word	0x00000000
	.align		4
        /*0004*/ 	.word	0xffffffff
	.align		4
        /*0008*/ 	.word	0x00000000
	.align		4
        /*000c*/ 	.word	0xfffffffe
	.align		4
        /*0010*/ 	.word	0x00000000
	.align		4
        /*0014*/ 	.word	0xfffffffd
	.align		4
        /*0018*/ 	.word	0x00000000
	.align		4
        /*001c*/ 	.word	0xfffffffc


//--------------------- .nv.constant4             --------------------------
	.section	.nv.constant4,"a",@progbits
	.align	8
	.align		8
.nv.constant4:
        /*0000*/ 	.dword	precalc_xorwow_matrix
	.align		8
        /*0008*/ 	.dword	precalc_xorwow_offset_matrix
	.align		8
        /*0010*/ 	.dword	mrg32k3aM1
	.align		8
        /*0018*/ 	.dword	mrg32k3aM2
	.align		8
        /*0020*/ 	.dword	mrg32k3aM1SubSeq
	.align		8
        /*0028*/ 	.dword	mrg32k3aM2SubSeq
	.align		8
        /*0030*/ 	.dword	mrg32k3aM1Seq
	.align		8
        /*0038*/ 	.dword	mrg32k3aM2Seq


//--------------------- .nv.constant3             --------------------------
	.section	.nv.constant3,"a",@progbits
	.align	8
.nv.constant3:
	.type		__cr_lgamma_table,@object
	.size		__cr_lgamma_table,(.L_8 - __cr_lgamma_table)
__cr_lgamma_table:
        /*0000*/ 	.byte	0x00, 0x00, 0x00, 0x00, 0x00, 0x00, 0x00, 0x00, 0x00, 0x00, 0x00, 0x00, 0x00, 0x00, 0x00, 0x00
        /*0010*/ 	.byte	0xef, 0x39, 0xfa, 0xfe, 0x42, 0x2e, 0xe6, 0x3f, 0x02, 0x20, 0x2a, 0xfa, 0x0b, 0xab, 0xfc, 0x3f
        /*0020*/ 	.byte	0xf9, 0x2c, 0x92, 0x7c, 0xa7, 0x6c, 0x09, 0x40, 0xc9, 0x79, 0x44, 0x3c, 0x64, 0x26, 0x13, 0x40
        /*0030*/ 	.byte	0xca, 0x01, 0xcf, 0x3a, 0x27, 0x51, 0x1a, 0x40, 0x30, 0xcc, 0x2d, 0xf3, 0xe1, 0x0c, 0x21, 0x40
        /*0040*/ 	.byte	0x0d, 0xb7, 0xfc, 0x82, 0x8e, 0x35, 0x25, 0x40
.L_8:


//--------------------- .text._Z15compute_kineticP6float3Pfi --------------------------
	.section	.text._Z15compute_kineticP6float3Pfi,"ax",@progbits
	.align	128
        .global         _Z15compute_kineticP6float3Pfi
        .type           _Z15compute_kineticP6float3Pfi,@function
        .size           _Z15compute_kineticP6float3Pfi,(.L_x_119 - _Z15compute_kineticP6float3Pfi)
        .other          _Z15compute_kineticP6float3Pfi,@"STO_CUDA_ENTRY STV_DEFAULT"
_Z15compute_kineticP6float3Pfi:
.text._Z15compute_kineticP6float3Pfi:
[----:B------:R-:W-:Y:S01]  /*0000*/  LDC R1, c[0x0][0x37c] ;  /* 0x0000df00ff017b82 */ /* 0x000fe20000000800 */
[----:B------:R-:W0:Y:S07]  /*0010*/  S2R R0, SR_TID.X ;  /* 0x0000000000007919 */ /* 0x000e2e0000002100 */
[----:B------:R-:W0:Y:S01]  /*0020*/  S2UR UR4, SR_CTAID.X ;  /* 0x00000000000479c3 */ /* 0x000e220000002500 */
[----:B------:R-:W1:Y:S07]  /*0030*/  LDCU UR5, c[0x0][0x390] ;  /* 0x00007200ff0577ac */ /* 0x000e6e0008000800 */
[----:B------:R-:W0:Y:S02]  /*0040*/  LDC R5, c[0x0][0x360] ;  /* 0x0000d800ff057b82 */ /* 0x000e240000000800 */
[----:B0-----:R-:W-:-:S05]  /*0050*/  IMAD R5, R5, UR4, R0 ;  /* 0x0000000405057c24 */ /* 0x001fca000f8e0200 */
[----:B-1----:R-:W-:-:S13]  /*0060*/  ISETP.GE.AND P0, PT, R5, UR5, PT ;  /* 0x0000000505007c0c */ /* 0x002fda000bf06270 */
[----:B------:R-:W-:Y:S05]  /*0070*/  @P0 EXIT ;  /* 0x000000000000094d */ /* 0x000fea0003800000 */
[----:B------:R-:W0:Y:S01]  /*0080*/  LDC.64 R2, c[0x0][0x380] ;  /* 0x0000e000ff027b82 */ /* 0x000e220000000a00 */
[----:B------:R-:W1:Y:S01]  /*0090*/  LDCU.64 UR4, c[0x0][0x358] ;  /* 0x00006b00ff0477ac */ /* 0x000e620008000a00 */
[----:B0-----:R-:W-:-:S05]  /*00a0*/  IMAD.WIDE R2, R5, 0xc, R2 ;  /* 0x0000000c05027825 */ /* 0x001fca00078e0202 */
[----:B-1----:R-:W2:Y:S04]  /*00b0*/  LDG.E R6, desc[UR4][R2.64+0x4] ;  /* 0x0000040402067981 */ /* 0x002ea8000c1e1900 */
[----:B------:R-:W3:Y:S04]  /*00c0*/  LDG.E R0, desc[UR4][R2.64] ;  /* 0x0000000402007981 */ /* 0x000ee8000c1e1900 */
[----:B------:R-:W4:Y:S01]  /*00d0*/  LDG.E R8, desc[UR4][R2.64+0x8] ;  /* 0x0000080402087981 */ /* 0x000f22000c1e1900 */
[----:B------:R-:W0:Y:S01]  /*00e0*/  LDC.64 R4, c[0x0][0x388] ;  /* 0x0000e200ff047b82 */ /* 0x000e220000000a00 */
[----:B--2---:R-:W-:-:S04]  /*00f0*/  FMUL R7, R6, R6 ;  /* 0x0000000606077220 */ /* 0x004fc80000400000 */
[----:B---3--:R-:W-:-:S04]  /*0100*/  FFMA R7, R0, R0, R7 ;  /* 0x0000000000077223 */ /* 0x008fc80000000007 */
[----:B----4-:R-:W-:-:S04]  /*0110*/  FFMA R7, R8, R8, R7 ;  /* 0x0000000808077223 */ /* 0x010fc80000000007 */
[----:B------:R-:W-:-:S05]  /*0120*/  FMUL R7, R7, 0.5 ;  /* 0x3f00000007077820 */ /* 0x000fca0000400000 */
[----:B0-----:R-:W-:Y:S01]  /*0130*/  REDG.E.ADD.F32.FTZ.RN.STRONG.GPU desc[UR4][R4.64], R7 ;  /* 0x00000007040079a6 */ /* 0x001fe2000c12f304 */
[----:B------:R-:W-:Y:S05]  /*0140*/  EXIT ;  /* 0x000000000000794d */ /* 0x000fea0003800000 */
.L_x_0:
[----:B------:R-:W-:-:S00]  /*0150*/  BRA `(.L_x_0) ;  /* 0xfffffffc00fc7947 */ /* 0x000fc0000383ffff */
[----:B------:R-:W-:-:S00]  /*0160*/  NOP ;  /* 0x0000000000007918 */ /* 0x000fc00000000000 */
        /* <DEDUP_REMOVED lines=9> */
.L_x_119:


//--------------------- .text._Z15finish_velocityP6float3S0_fi --------------------------
	.section	.text._Z15finish_velocityP6float3S0_fi,"ax",@progbits
	.align	128
        .global         _Z15finish_velocityP6float3S0_fi
        .type           _Z15finish_velocityP6float3S0_fi,@function
        .size           _Z15finish_velocityP6float3S0_fi,(.L_x_120 - _Z15finish_velocityP6float3S0_fi)
        .other          _Z15finish_velocityP6float3S0_fi,@"STO_CUDA_ENTRY STV_DEFAULT"
_Z15finish_velocityP6float3S0_fi:
.text._Z15finish_velocityP6float3S0_fi:
        /* <DEDUP_REMOVED lines=9> */
[----:B------:R-:W1:Y:S07]  /*0090*/  LDCU.64 UR4, c[0x0][0x358] ;  /* 0x00006b00ff0477ac */ /* 0x000e6e0008000a00 */
[----:B------:R-:W2:Y:S08]  /*00a0*/  LDC.64 R4, c[0x0][0x380] ;  /* 0x0000e000ff047b82 */ /* 0x000eb00000000a00 */
[----:B------:R-:W3:Y:S01]  /*00b0*/  LDC R0, c[0x0][0x390] ;  /* 0x0000e400ff007b82 */ /* 0x000ee20000000800 */
[----:B0-----:R-:W-:-:S04]  /*00c0*/  IMAD.WIDE R2, R7, 0xc, R2 ;  /* 0x0000000c07027825 */ /* 0x001fc800078e0202 */
[----:B--2---:R-:W-:Y:S02]  /*00d0*/  IMAD.WIDE R4, R7, 0xc, R4 ;  /* 0x0000000c07047825 */ /* 0x004fe400078e0204 */
[----:B-1----:R-:W2:Y:S04]  /*00e0*/  LDG.E R7, desc[UR4][R2.64] ;  /* 0x0000000402077981 */ /* 0x002ea8000c1e1900 */
[----:B------:R-:W2:Y:S01]  /*00f0*/  LDG.E R9, desc[UR4][R4.64] ;  /* 0x0000000404097981 */ /* 0x000ea2000c1e1900 */
[----:B---3--:R-:W-:-:S03]  /*0100*/  FMUL R0, R0, 0.5 ;  /* 0x3f00000000007820 */ /* 0x008fc60000400000 */
[----:B------:R-:W3:Y:S04]  /*0110*/  LDG.E R11, desc[UR4][R4.64+0x4] ;  /* 0x00000404040b7981 */ /* 0x000ee8000c1e1900 */
[----:B------:R-:W4:Y:S01]  /*0120*/  LDG.E R13, desc[UR4][R4.64+0x8] ;  /* 0x00000804040d7981 */ /* 0x000f22000c1e1900 */
[----:B--2---:R-:W-:-:S05]  /*0130*/  FFMA R7, R0, R7, R9 ;  /* 0x0000000700077223 */ /* 0x004fca0000000009 */
[----:B------:R-:W-:Y:S04]  /*0140*/  STG.E desc[UR4][R4.64], R7 ;  /* 0x0000000704007986 */ /* 0x000fe8000c101904 */
[----:B------:R-:W3:Y:S02]  /*0150*/  LDG.E R9, desc[UR4][R2.64+0x4] ;  /* 0x0000040402097981 */ /* 0x000ee4000c1e1900 */
[----:B---3--:R-:W-:-:S05]  /*0160*/  FFMA R9, R0, R9, R11 ;  /* 0x0000000900097223 */ /* 0x008fca000000000b */
[----:B------:R-:W-:Y:S04]  /*0170*/  STG.E desc[UR4][R4.64+0x4], R9 ;  /* 0x0000040904007986 */ /* 0x000fe8000c101904 */
[----:B------:R-:W4:Y:S02]  /*0180*/  LDG.E R11, desc[UR4][R2.64+0x8] ;  /* 0x00000804020b7981 */ /* 0x000f24000c1e1900 */
[----:B----4-:R-:W-:-:S05]  /*0190*/  FFMA R11, R0, R11, R13 ;  /* 0x0000000b000b7223 */ /* 0x010fca000000000d */
[----:B------:R-:W-:Y:S01]  /*01a0*/  STG.E desc[UR4][R4.64+0x8], R11 ;  /* 0x0000080b04007986 */ /* 0x000fe2000c101904 */
[----:B------:R-:W-:Y:S05]  /*01b0*/  EXIT ;  /* 0x000000000000794d */ /* 0x000fea0003800000 */
.L_x_1:
        /* <DEDUP_REMOVED lines=12> */
.L_x_120:


//--------------------- .text._Z9integrateP6float3S0_S0_ffi --------------------------
	.section	.text._Z9integrateP6float3S0_S0_ffi,"ax",@progbits
	.align	128
        .global         _Z9integrateP6float3S0_S0_ffi
        .type           _Z9integrateP6float3S0_S0_ffi,@function
        .size           _Z9integrateP6float3S0_S0_ffi,(.L_x_121 - _Z9integrateP6float3S0_S0_ffi)
        .other          _Z9integrateP6float3S0_S0_ffi,@"STO_CUDA_ENTRY STV_DEFAULT"
_Z9integrateP6float3S0_S0_ffi:
.text._Z9integrateP6float3S0_S0_ffi:
        /* <DEDUP_REMOVED lines=11> */
[----:B------:R-:W3:Y:S01]  /*00b0*/  LDC.64 R2, c[0x0][0x398] ;  /* 0x0000e600ff027b82 */ /* 0x000ee20000000a00 */
[----:B0-----:R-:W-:-:S05]  /*00c0*/  IMAD.WIDE R10, R9, 0xc, R10 ;  /* 0x0000000c090a7825 */ /* 0x001fca00078e020a */
[----:B-1----:R-:W4:Y:S01]  /*00d0*/  LDG.E R7, desc[UR4][R10.64] ;  /* 0x000000040a077981 */ /* 0x002f22000c1e1900 */
[----:B--2---:R-:W-:-:S05]  /*00e0*/  IMAD.WIDE R4, R9, 0xc, R4 ;  /* 0x0000000c09047825 */ /* 0x004fca00078e0204 */
[----:B------:R-:W4:Y:S01]  /*00f0*/  LDG.E R13, desc[UR4][R4.64] ;  /* 0x00000004040d7981 */ /* 0x000f22000c1e1900 */
[----:B---3--:R-:W-:-:S03]  /*0100*/  FMUL R0, R3, 0.5 ;  /* 0x3f00000003007820 */ /* 0x008fc60000400000 */
[----:B------:R-:W2:Y:S04]  /*0110*/  LDG.E R15, desc[UR4][R4.64+0x4] ;  /* 0x00000404040f7981 */ /* 0x000ea8000c1e1900 */
[----:B------:R-:W3:Y:S01]  /*0120*/  LDG.E R19, desc[UR4][R4.64+0x8] ;  /* 0x0000080404137981 */ /* 0x000ee2000c1e1900 */
[----:B----4-:R-:W-:-:S05]  /*0130*/  FFMA R13, R0, R7, R13 ;  /* 0x00000007000d7223 */ /* 0x010fca000000000d */
[----:B------:R0:W-:Y:S04]  /*0140*/  STG.E desc[UR4][R4.64], R13 ;  /* 0x0000000d04007986 */ /* 0x0001e8000c101904 */
[----:B------:R-:W2:Y:S02]  /*0150*/  LDG.E R7, desc[UR4][R10.64+0x4] ;  /* 0x000004040a077981 */ /* 0x000ea4000c1e1900 */
[----:B--2---:R-:W-:Y:S02]  /*0160*/  FFMA R15, R0, R7, R15 ;  /* 0x00000007000f7223 */ /* 0x004fe4000000000f */
[----:B------:R-:W1:Y:S03]  /*0170*/  LDC.64 R6, c[0x0][0x380] ;  /* 0x0000e000ff067b82 */ /* 0x000e660000000a00 */
[----:B------:R2:W-:Y:S04]  /*0180*/  STG.E desc[UR4][R4.64+0x4], R15 ;  /* 0x0000040f04007986 */ /* 0x0005e8000c101904 */
[----:B------:R-:W3:Y:S01]  /*0190*/  LDG.E R17, desc[UR4][R10.64+0x8] ;  /* 0x000008040a117981 */ /* 0x000ee2000c1e1900 */
[----:B-1----:R-:W-:-:S04]  /*01a0*/  IMAD.WIDE R6, R9, 0xc, R6 ;  /* 0x0000000c09067825 */ /* 0x002fc800078e0206 */
[----:B---3--:R-:W-:-:S05]  /*01b0*/  FFMA R17, R0, R17, R19 ;  /* 0x0000001100117223 */ /* 0x008fca0000000013 */
[----:B------:R2:W-:Y:S04]  /*01c0*/  STG.E desc[UR4][R4.64+0x8], R17 ;  /* 0x0000081104007986 */ /* 0x0005e8000c101904 */
[----:B------:R-:W3:Y:S04]  /*01d0*/  LDG.E R0, desc[UR4][R6.64] ;  /* 0x0000000406007981 */ /* 0x000ee8000c1e1900 */
[----:B------:R-:W4:Y:S04]  /*01e0*/  LDG.E R8, desc[UR4][R6.64+0x4] ;  /* 0x0000040406087981 */ /* 0x000f28000c1e1900 */
[----:B------:R-:W5:Y:S01]  /*01f0*/  LDG.E R12, desc[UR4][R6.64+0x8] ;  /* 0x00000804060c7981 */ /* 0x000f62000c1e1900 */
[----:B------:R-:W-:Y:S01]  /*0200*/  BSSY.RECONVERGENT B0, `(.L_x_2) ;  /* 0x0000049000007945 */ /* 0x000fe20003800200 */
[----:B---3--:R-:W-:-:S04]  /*0210*/  FFMA R9, R13, R3, R0 ;  /* 0x000000030d097223 */ /* 0x008fc80000000000 */
[----:B------:R-:W-:-:S05]  /*0220*/  FADD R9, R9, R2 ;  /* 0x0000000209097221 */ /* 0x000fca0000000000 */
[----:B------:R-:W-:Y:S01]  /*0230*/  FSETP.GEU.AND P0, PT, |R9|, |R2|, PT ;  /* 0x400000020900720b */ /* 0x000fe20003f0e200 */
[-C--:B----4-:R-:W-:Y:S01]  /*0240*/  FFMA R11, R15, R3.reuse, R8 ;  /* 0x000000030f0b7223 */ /* 0x090fe20000000008 */
[----:B-----5:R-:W-:Y:S01]  /*0250*/  FFMA R3, R17, R3, R12 ;  /* 0x0000000311037223 */ /* 0x020fe2000000000c */
[----:B------:R-:W-:Y:S01]  /*0260*/  FADD R0, |R2|, -RZ ;  /* 0x800000ff02007221 */ /* 0x000fe20000000200 */
[----:B0-----:R-:W-:-:S09]  /*0270*/  FADD R13, |R9|, -RZ ;  /* 0x800000ff090d7221 */ /* 0x001fd20000000200 */
[----:B--2---:R-:W-:Y:S05]  /*0280*/  @!P0 BRA `(.L_x_3) ;  /* 0x0000000400008947 */ /* 0x004fea0003800000 */
[----:B------:R-:W-:-:S05]  /*0290*/  FMUL R4, |R2|, 8388608 ;  /* 0x4b00000002047820 */ /* 0x000fca0000400200 */
[----:B------:R-:W-:-:S13]  /*02a0*/  FSETP.GTU.AND P0, PT, R13, R4, PT ;  /* 0x000000040d00720b */ /* 0x000fda0003f0c000 */
[----:B------:R-:W-:Y:S05]  /*02b0*/  @P0 BRA `(.L_x_4) ;  /* 0x0000000000740947 */ /* 0x000fea0003800000 */
[C---:B------:R-:W-:Y:S01]  /*02c0*/  FMUL R5, |R2|.reuse, 16777216 ;  /* 0x4b80000002057820 */ /* 0x040fe20000400200 */
[----:B------:R-:W-:Y:S01]  /*02d0*/  FSETP.GEU.AND P0, PT, |R2|, 1.175494350822287508e-38, PT ;  /* 0x008000000200780b */ /* 0x000fe20003f0e200 */
[----:B------:R-:W-:Y:S01]  /*02e0*/  FMUL R4, R13, 16777216 ;  /* 0x4b8000000d047820 */ /* 0x000fe20000400000 */
[----:B------:R-:W-:Y:S02]  /*02f0*/  BSSY.RECONVERGENT B1, `(.L_x_5) ;  /* 0x0000017000017945 */ /* 0x000fe40003800200 */
[----:B------:R-:W-:Y:S02]  /*0300*/  FSEL R5, R5, |R2|, !P0 ;  /* 0x4000000205057208 */ /* 0x000fe40004000000 */
[----:B------:R-:W-:-:S04]  /*0310*/  FSEL R4, R4, R13, !P0 ;  /* 0x0000000d04047208 */ /* 0x000fc80004000000 */
[----:B------:R-:W0:Y:S02]  /*0320*/  MUFU.RCP R5, R5 ;  /* 0x0000000500057308 */ /* 0x000e240000001000 */
[----:B0-----:R-:W-:-:S06]  /*0330*/  FMUL R4, R5, R4 ;  /* 0x0000000405047220 */ /* 0x001fcc0000400000 */
[----:B------:R-:W0:Y:S02]  /*0340*/  FRND.TRUNC R4, R4 ;  /* 0x0000000400047307 */ /* 0x000e24000020d000 */
[----:B0-----:R-:W-:-:S05]  /*0350*/  FFMA R15, R4, -|R2|, R13 ;  /* 0xc0000002040f7223 */ /* 0x001fca000000000d */
[----:B------:R-:W-:-:S13]  /*0360*/  ISETP.GE.U32.AND P0, PT, R15, R0, PT ;  /* 0x000000000f00720c */ /* 0x000fda0003f06070 */
[----:B------:R-:W-:Y:S05]  /*0370*/  @!P0 BRA `(.L_x_6) ;  /* 0x0000000000388947 */ /* 0x000fea0003800000 */
[----:B------:R-:W-:-:S04]  /*0380*/  ISETP.GE.U32.AND P0, PT, R15, -0x7fffffff, PT ;  /* 0x800000010f00780c */ /* 0x000fc80003f06070 */
[----:B------:R-:W-:-:S09]  /*0390*/  FSETP.GEU.OR P1, PT, R15, -|R2|, !P0 ;  /* 0xc00000020f00720b */ /* 0x000fd2000472e400 */
[----:B------:R-:W-:-:S04]  /*03a0*/  @P0 FADD R5, R4, -1 ;  /* 0xbf80000004050421 */ /* 0x000fc80000000000 */
[----:B------:R-:W-:-:S04]  /*03b0*/  @!P1 FADD R5, R5, -1 ;  /* 0xbf80000005059421 */ /* 0x000fc80000000000 */
[----:B------:R-:W-:Y:S01]  /*03c0*/  @P0 IMAD.MOV.U32 R4, RZ, RZ, R5 ;  /* 0x000000ffff040224 */ /* 0x000fe200078e0005 */
[----:B------:R-:W-:Y:S06]  /*03d0*/  @P0 BRA `(.L_x_6) ;  /* 0x0000000000200947 */ /* 0x000fec0003800000 */
[----:B------:R-:W-:Y:S01]  /*03e0*/  FADD R5, |R2|, |R2| ;  /* 0x4000000202057221 */ /* 0x000fe20000000200 */
[----:B------:R-:W-:-:S04]  /*03f0*/  FADD R4, R4, 1 ;  /* 0x3f80000004047421 */ /* 0x000fc80000000000 */
[----:B------:R-:W-:-:S13]  /*0400*/  FSETP.GE.AND P0, PT, R15, R5, PT ;  /* 0x000000050f00720b */ /* 0x000fda0003f06000 */
[----:B------:R-:W-:-:S05]  /*0410*/  @P0 FFMA R5, |R2|, -3, R15 ;  /* 0xc040000002050823 */ /* 0x000fca000000020f */
[----:B------:R-:W-:Y:S01]  /*0420*/  FSETP.GE.AND P1, PT, R5, RZ, P0 ;  /* 0x000000ff0500720b */ /* 0x000fe20000726000 */
[----:B------:R-:W-:-:S12]  /*0430*/  @P0 FADD R5, R4, 1 ;  /* 0x3f80000004050421 */ /* 0x000fd80000000000 */
[----:B------:R-:W-:-:S04]  /*0440*/  @P1 FADD R5, R5, 1 ;  /* 0x3f80000005051421 */ /* 0x000fc80000000000 */
[----:B------:R-:W-:-:S07]  /*0450*/  @P0 IMAD.MOV.U32 R4, RZ, RZ, R5 ;  /* 0x000000ffff040224 */ /* 0x000fce00078e0005 */
.L_x_6:
[----:B------:R-:W-:Y:S05]  /*0460*/  BSYNC.RECONVERGENT B1 ;  /* 0x0000000000017941 */ /* 0x000fea0003800200 */
.L_x_5:
[----:B------:R-:W-:Y:S01]  /*0470*/  FFMA R13, R4, -|R2|, R13 ;  /* 0xc0000002040d7223 */ /* 0x000fe2000000000d */
[----:B------:R-:W-:Y:S06]  /*0480*/  BRA `(.L_x_3) ;  /* 0x0000000000807947 */ /* 0x000fec0003800000 */
.L_x_4:
[----:B------:R-:W-:Y:S01]  /*0490*/  LOP3.LUT R8, R4, 0xff800000, RZ, 0xc0, !PT ;  /* 0xff80000004087812 */ /* 0x000fe200078ec0ff */
[----:B------:R-:W-:Y:S01]  /*04a0*/  BSSY.RECONVERGENT B1, `(.L_x_7) ;  /* 0x000001c000017945 */ /* 0x000fe20003800200 */
[C---:B------:R-:W-:Y:S02]  /*04b0*/  ISETP.GT.U32.AND P0, PT, R13.reuse, 0x7f7fffff, PT ;  /* 0x7f7fffff0d00780c */ /* 0x040fe40003f04070 */
[C---:B------:R-:W-:Y:S02]  /*04c0*/  IADD3 R5, PT, PT, R13.reuse, -R8, RZ ;  /* 0x800000080d057210 */ /* 0x040fe40007ffe0ff */
[----:B------:R-:W-:Y:S02]  /*04d0*/  LOP3.LUT R13, R13, 0x7fffff, RZ, 0xc0, !PT ;  /* 0x007fffff0d0d7812 */ /* 0x000fe400078ec0ff */
[----:B------:R-:W-:Y:S02]  /*04e0*/  LOP3.LUT R5, R5, 0xff800000, RZ, 0xc0, !PT ;  /* 0xff80000005057812 */ /* 0x000fe400078ec0ff */
[----:B------:R-:W-:-:S02]  /*04f0*/  FSETP.GT.AND P2, PT, |R2|, RZ, PT ;  /* 0x000000ff0200720b */ /* 0x000fc40003f44200 */
[----:B------:R-:W-:Y:S01]  /*0500*/  FSEL R8, R8, +QNAN , !P0 ;  /* 0x7fffffff08087808 */ /* 0x000fe20004000000 */
[----:B------:R-:W-:Y:S01]  /*0510*/  VIADD R5, R5, 0xb800000 ;  /* 0x0b80000005057836 */ /* 0x000fe20000000000 */
[----:B------:R-:W-:Y:S02]  /*0520*/  LOP3.LUT R13, R13, 0x3f800000, RZ, 0xfc, !PT ;  /* 0x3f8000000d0d7812 */ /* 0x000fe400078efcff */
[----:B------:R-:W-:Y:S02]  /*0530*/  FSEL R14, R8, +QNAN , P2 ;  /* 0x7fffffff080e7808 */ /* 0x000fe40001000000 */
[----:B------:R-:W-:-:S13]  /*0540*/  ISETP.NE.AND P1, PT, R5, RZ, PT ;  /* 0x000000ff0500720c */ /* 0x000fda0003f25270 */
[----:B------:R-:W-:Y:S05]  /*0550*/  @!P1 BRA `(.L_x_8) ;  /* 0x0000000000409947 */ /* 0x000fea0003800000 */
[----:B------:R-:W-:-:S04]  /*0560*/  LOP3.LUT R4, R4, 0x7fffff, RZ, 0xc0, !PT ;  /* 0x007fffff04047812 */ /* 0x000fc800078ec0ff */
[----:B------:R-:W-:-:S04]  /*0570*/  LOP3.LUT R4, R4, 0x3f800000, RZ, 0xfc, !PT ;  /* 0x3f80000004047812 */ /* 0x000fc800078efcff */
[----:B------:R0:W1:Y:S03]  /*0580*/  MUFU.RCP R8, R4 ;  /* 0x0000000400087308 */ /* 0x0000660000001000 */
.L_x_9:
[----:B------:R-:W-:-:S04]  /*0590*/  VIMNMX.U32 R10, PT, PT, R5, 0xb800000, PT ;  /* 0x0b800000050a7848 */ /* 0x000fc80003fe0000 */
[----:B------:R-:W-:Y:S01]  /*05a0*/  IADD3 R13, PT, PT, R10, R13, RZ ;  /* 0x0000000d0a0d7210 */ /* 0x000fe20007ffe0ff */
[----:B------:R-:W-:-:S04]  /*05b0*/  IMAD.IADD R5, R5, 0x1, -R10 ;  /* 0x0000000105057824 */ /* 0x000fc800078e0a0a */
[----:B-1----:R-:W-:Y:S01]  /*05c0*/  FMUL R15, R8, R13 ;  /* 0x0000000d080f7220 */ /* 0x002fe20000400000 */
[----:B------:R-:W-:-:S03]  /*05d0*/  ISETP.NE.AND P1, PT, R5, RZ, PT ;  /* 0x000000ff0500720c */ /* 0x000fc60003f25270 */
[----:B------:R-:W-:-:S04]  /*05e0*/  FFMA R12, -R4, R15, R13 ;  /* 0x0000000f040c7223 */ /* 0x000fc8000000010d */
[----:B------:R-:W-:-:S04]  /*05f0*/  FFMA R12, R8, R12, R15 ;  /* 0x0000000c080c7223 */ /* 0x000fc8000000000f */
[----:B------:R-:W-:-:S04]  /*0600*/  FFMA R15, -R4, R12, R13 ;  /* 0x0000000c040f7223 */ /* 0x000fc8000000010d */
[----:B------:R-:W-:-:S06]  /*0610*/  FFMA.RZ R15, R8, R15, R12 ;  /* 0x0000000f080f7223 */ /* 0x000fcc000000c00c */
[----:B------:R-:W1:Y:S02]  /*0620*/  FRND.TRUNC R15, R15 ;  /* 0x0000000f000f7307 */ /* 0x000e64000020d000 */
[----:B-1----:R-:W-:-:S05]  /*0630*/  FFMA R13, -R4, R15, R13 ;  /* 0x0000000f040d7223 */ /* 0x002fca000000010d */
[----:B------:R-:W-:-:S13]  /*0640*/  ISETP.NE.AND P0, PT, R13, RZ, PT ;  /* 0x000000ff0d00720c */ /* 0x000fda0003f05270 */
[----:B------:R-:W-:Y:S05]  /*0650*/  @P0 BRA P1, `(.L_x_9) ;  /* 0xfffffffc00cc0947 */ /* 0x000fea000083ffff */
.L_x_8:
[----:B------:R-:W-:Y:S05]  /*0660*/  BSYNC.RECONVERGENT B1 ;  /* 0x0000000000017941 */ /* 0x000fea0003800200 */
.L_x_7:
[----:B------:R-:W-:-:S04]  /*0670*/  FMUL R13, R13, 1.1920928955078125e-07 ;  /* 0x340000000d0d7820 */ /* 0x000fc80000400000 */
[----:B------:R-:W-:-:S07]  /*0680*/  FMUL R13, R14, R13 ;  /* 0x0000000d0e0d7220 */ /* 0x000fce0000400000 */
.L_x_3:
[----:B------:R-:W-:Y:S05]  /*0690*/  BSYNC.RECONVERGENT B0 ;  /* 0x0000000000007941 */ /* 0x000fea0003800200 */
.L_x_2:
[----:B------:R-:W-:Y:S01]  /*06a0*/  FSETP.NAN.AND P0, PT, |R13|, |R13|, PT ;  /* 0x4000000d0d00720b */ /* 0x000fe20003f08200 */
[----:B------:R-:W-:Y:S01]  /*06b0*/  FADD R11, R11, R2 ;  /* 0x000000020b0b7221 */ /* 0x000fe20000000000 */
[----:B0-----:R-:W-:Y:S01]  /*06c0*/  LOP3.LUT R4, R13, 0x80000000, R9, 0xb8, !PT ;  /* 0x800000000d047812 */ /* 0x001fe200078eb809 */
[----:B------:R-:W-:Y:S02]  /*06d0*/  BSSY.RECONVERGENT B0, `(.L_x_10) ;  /* 0x0000046000007945 */ /* 0x000fe40003800200 */
[----:B------:R-:W-:Y:S01]  /*06e0*/  FADD R5, |R11|, -RZ ;  /* 0x800000ff0b057221 */ /* 0x000fe20000000200 */
[----:B------:R-:W-:Y:S02]  /*06f0*/  FSEL R13, R13, R4, P0 ;  /* 0x000000040d0d7208 */ /* 0x000fe40000000000 */
[----:B------:R-:W-:-:S03]  /*0700*/  FSETP.GEU.AND P0, PT, |R11|, |R2|, PT ;  /* 0x400000020b00720b */ /* 0x000fc60003f0e200 */
[----:B------:R0:W-:Y:S10]  /*0710*/  STG.E desc[UR4][R6.64], R13 ;  /* 0x0000000d06007986 */ /* 0x0001f4000c101904 */
[----:B------:R-:W-:Y:S05]  /*0720*/  @!P0 BRA `(.L_x_11) ;  /* 0x0000000400008947 */ /* 0x000fea0003800000 */
        /* <DEDUP_REMOVED lines=8> */
[----:B------:R-:W-:Y:S02]  /*07b0*/  FSEL R4, R4, R5, !P0 ;  /* 0x0000000504047208 */ /* 0x000fe40004000000 */
[----:B------:R-:W1:Y:S03]  /*07c0*/  MUFU.RCP R9, R8 ;  /* 0x0000000800097308 */ /* 0x000e660000001000 */
[----:B-1----:R-:W-:-:S06]  /*07d0*/  FMUL R4, R9, R4 ;  /* 0x0000000409047220 */ /* 0x002fcc0000400000 */
[----:B------:R-:W1:Y:S02]  /*07e0*/  FRND.TRUNC R4, R4 ;  /* 0x0000000400047307 */ /* 0x000e64000020d000 */
[----:B-1----:R-:W-:-:S05]  /*07f0*/  FFMA R9, R4, -|R2|, R5 ;  /* 0xc000000204097223 */ /* 0x002fca0000000005 */
[----:B------:R-:W-:-:S13]  /*0800*/  ISETP.GE.U32.AND P0, PT, R9, R0, PT ;  /* 0x000000000900720c */ /* 0x000fda0003f06070 */
[----:B------:R-:W-:Y:S05]  /*0810*/  @!P0 BRA `(.L_x_14) ;  /* 0x0000000000388947 */ /* 0x000fea0003800000 */
[----:B------:R-:W-:-:S04]  /*0820*/  ISETP.GE.U32.AND P0, PT, R9, -0x7fffffff, PT ;  /* 0x800000010900780c */ /* 0x000fc80003f06070 */
[----:B------:R-:W-:-:S09]  /*0830*/  FSETP.GEU.OR P1, PT, R9, -|R2|, !P0 ;  /* 0xc00000020900720b */ /* 0x000fd2000472e400 */
[----:B------:R-:W-:-:S04]  /*0840*/  @P0 FADD R8, R4, -1 ;  /* 0xbf80000004080421 */ /* 0x000fc80000000000 */
[----:B------:R-:W-:-:S05]  /*0850*/  @!P1 FADD R8, R8, -1 ;  /* 0xbf80000008089421 */ /* 0x000fca0000000000 */
[----:B------:R-:W-:Y:S01]  /*0860*/  @P0 MOV R4, R8 ;  /* 0x0000000800040202 */ /* 0x000fe20000000f00 */
        /* <DEDUP_REMOVED lines=9> */
.L_x_14:
[----:B------:R-:W-:Y:S05]  /*0900*/  BSYNC.RECONVERGENT B1 ;  /* 0x0000000000017941 */ /* 0x000fea0003800200 */
.L_x_13:
[----:B------:R-:W-:Y:S01]  /*0910*/  FFMA R5, R4, -|R2|, R5 ;  /* 0xc000000204057223 */ /* 0x000fe20000000005 */
[----:B------:R-:W-:Y:S06]  /*0920*/  BRA `(.L_x_11) ;  /* 0x0000000000807947 */ /* 0x000fec0003800000 */
.L_x_12:
[----:B------:R-:W-:Y:S01]  /*0930*/  LOP3.LUT R8, R10, 0xff800000, RZ, 0xc0, !PT ;  /* 0xff8000000a087812 */ /* 0x000fe200078ec0ff */
[----:B------:R-:W-:Y:S01]  /*0940*/  BSSY.RECONVERGENT B1, `(.L_x_15) ;  /* 0x000001c000017945 */ /* 0x000fe20003800200 */
[C---:B------:R-:W-:Y:S02]  /*0950*/  ISETP.GT.U32.AND P0, PT, R5.reuse, 0x7f7fffff, PT ;  /* 0x7f7fffff0500780c */ /* 0x040fe40003f04070 */
[----:B------:R-:W-:Y:S02]  /*0960*/  IADD3 R4, PT, PT, -R8, R5, RZ ;  /* 0x0000000508047210 */ /* 0x000fe40007ffe1ff */
        /* <DEDUP_REMOVED lines=11> */
[----:B0-----:R0:W1:Y:S03]  /*0a20*/  MUFU.RCP R13, R14 ;  /* 0x0000000e000d7308 */ /* 0x0010660000001000 */
.L_x_17:
        /* <DEDUP_REMOVED lines=8> */
[----:B------:R-:W-:-:S04]  /*0ab0*/  FFMA.RZ R9, R13, R9, R10 ;  /* 0x000000090d097223 */ /* 0x000fc8000000c00a */
[----:B------:R-:W1:Y:S02]  /*0ac0*/  FRND.TRUNC R10, R9 ;  /* 0x00000009000a7307 */ /* 0x000e64000020d000 */
[----:B-1----:R-:W-:-:S05]  /*0ad0*/  FFMA R5, -R14, R10, R5 ;  /* 0x0000000a0e057223 */ /* 0x002fca0000000105 */
[----:B------:R-:W-:-:S13]  /*0ae0*/  ISETP.NE.AND P0, PT, R5, RZ, PT ;  /* 0x000000ff0500720c */ /* 0x000fda0003f05270 */
[----:B------:R-:W-:Y:S05]  /*0af0*/  @P0 BRA P1, `(.L_x_17) ;  /* 0xfffffffc00cc0947 */ /* 0x000fea000083ffff */
.L_x_16:
[----:B------:R-:W-:Y:S05]  /*0b00*/  BSYNC.RECONVERGENT B1 ;  /* 0x0000000000017941 */ /* 0x000fea0003800200 */
.L_x_15:
[----:B------:R-:W-:-:S04]  /*0b10*/  FMUL R5, R5, 1.1920928955078125e-07 ;  /* 0x3400000005057820 */ /* 0x000fc80000400000 */
[----:B------:R-:W-:-:S07]  /*0b20*/  FMUL R5, R12, R5 ;  /* 0x000000050c057220 */ /* 0x000fce0000400000 */
.L_x_11:
[----:B------:R-:W-:Y:S05]  /*0b30*/  BSYNC.RECONVERGENT B0 ;  /* 0x0000000000007941 */ /* 0x000fea0003800200 */
.L_x_10:
[----:B------:R-:W-:Y:S01]  /*0b40*/  FSETP.NAN.AND P0, PT, |R5|, |R5|, PT ;  /* 0x400000050500720b */ /* 0x000fe20003f08200 */
[----:B------:R-:W-:Y:S01]  /*0b50*/  FADD R3, R3, R2 ;  /* 0x0000000203037221 */ /* 0x000fe20000000000 */
[----:B------:R-:W-:Y:S01]  /*0b60*/  LOP3.LUT R4, R5, 0x80000000, R11, 0xb8, !PT ;  /* 0x8000000005047812 */ /* 0x000fe200078eb80b */
        /* <DEDUP_REMOVED lines=9> */
[C---:B-1----:R-:W-:Y:S01]  /*0c00*/  FMUL R5, |R2|.reuse, 16777216 ;  /* 0x4b80000002057820 */ /* 0x042fe20000400200 */
        /* <DEDUP_REMOVED lines=25> */
.L_x_22:
[----:B------:R-:W-:Y:S05]  /*0da0*/  BSYNC.RECONVERGENT B1 ;  /* 0x0000000000017941 */ /* 0x000fea0003800200 */
.L_x_21:
[----:B------:R-:W-:Y:S01]  /*0db0*/  FFMA R9, R4, -|R2|, R9 ;  /* 0xc000000204097223 */ /* 0x000fe20000000009 */
[----:B------:R-:W-:Y:S06]  /*0dc0*/  BRA `(.L_x_19) ;  /* 0x0000000000807947 */ /* 0x000fec0003800000 */
.L_x_20:
[----:B------:R-:W-:Y:S01]  /*0dd0*/  LOP3.LUT R8, R4, 0xff800000, RZ, 0xc0, !PT ;  /* 0xff80000004087812 */ /* 0x000fe200078ec0ff */
[----:B------:R-:W-:Y:S01]  /*0de0*/  BSSY.RECONVERGENT B1, `(.L_x_23) ;  /* 0x000001c000017945 */ /* 0x000fe20003800200 */
[C---:B------:R-:W-:Y:S02]  /*0df0*/  ISETP.GT.U32.AND P0, PT, R9.reuse, 0x7f7fffff, PT ;  /* 0x7f7fffff0900780c */ /* 0x040fe40003f04070 */
[----:B------:R-:W-:Y:S02]  /*0e00*/  IADD3 R0, PT, PT, -R8, R9, RZ ;  /* 0x0000000908007210 */ /* 0x000fe40007ffe1ff */
[----:B------:R-:W-:Y:S02]  /*0e10*/  FSETP.GT.AND P2, PT, |R2|, RZ, PT ;  /* 0x000000ff0200720b */ /* 0x000fe40003f44200 */
[----:B------:R-:W-:Y:S02]  /*0e20*/  LOP3.LUT R0, R0, 0xff800000, RZ, 0xc0, !PT ;  /* 0xff80000000007812 */ /* 0x000fe400078ec0ff */
[----:B------:R-:W-:-:S02]  /*0e30*/  LOP3.LUT R9, R9, 0x7fffff, RZ, 0xc0, !PT ;  /* 0x007fffff09097812 */ /* 0x000fc400078ec0ff */
        /* <DEDUP_REMOVED lines=8> */
[----:B------:R2:W3:Y:S03]  /*0ec0*/  MUFU.RCP R11, R10 ;  /* 0x0000000a000b7308 */ /* 0x0004e60000001000 */
.L_x_25:
[----:B------:R-:W-:-:S04]  /*0ed0*/  VIMNMX.U32 R2, PT, PT, R0, 0xb800000, PT ;  /* 0x0b80000000027848 */ /* 0x000fc80003fe0000 */
[C---:B------:R-:W-:Y:S02]  /*0ee0*/  IADD3 R9, PT, PT, R2.reuse, R9, RZ ;  /* 0x0000000902097210 */ /* 0x040fe40007ffe0ff */
[----:B------:R-:W-:-:S03]  /*0ef0*/  IADD3 R0, PT, PT, -R2, R0, RZ ;  /* 0x0000000002007210 */ /* 0x000fc60007ffe1ff */
[----:B---3--:R-:W-:Y:S01]  /*0f00*/  FMUL R4, R11, R9 ;  /* 0x000000090b047220 */ /* 0x008fe20000400000 */
[----:B------:R-:W-:-:S03]  /*0f10*/  ISETP.NE.AND P1, PT, R0, RZ, PT ;  /* 0x000000ff0000720c */ /* 0x000fc60003f25270 */
[----:B-1----:R-:W-:-:S04]  /*0f20*/  FFMA R5, -R10, R4, R9 ;  /* 0x000000040a057223 */ /* 0x002fc80000000109 */
[----:B------:R-:W-:-:S04]  /*0f30*/  FFMA R4, R11, R5, R4 ;  /* 0x000000050b047223 */ /* 0x000fc80000000004 */
[----:B------:R-:W-:-:S04]  /*0f40*/  FFMA R5, -R10, R4, R9 ;  /* 0x000000040a057223 */ /* 0x000fc80000000109 */
[----:B------:R-:W-:-:S04]  /*0f50*/  FFMA.RZ R5, R11, R5, R4 ;  /* 0x000000050b057223 */ /* 0x000fc8000000c004 */
[----:B------:R-:W1:Y:S02]  /*0f60*/  FRND.TRUNC R4, R5 ;  /* 0x0000000500047307 */ /* 0x000e64000020d000 */
[----:B-1----:R-:W-:-:S05]  /*0f70*/  FFMA R9, -R10, R4, R9 ;  /* 0x000000040a097223 */ /* 0x002fca0000000109 */
[----:B------:R-:W-:-:S13]  /*0f80*/  ISETP.NE.AND P0, PT, R9, RZ, PT ;  /* 0x000000ff0900720c */ /* 0x000fda0003f05270 */
[----:B------:R-:W-:Y:S05]  /*0f90*/  @P0 BRA P1, `(.L_x_25) ;  /* 0xfffffffc00cc0947 */ /* 0x000fea000083ffff */
.L_x_24:
[----:B------:R-:W-:Y:S05]  /*0fa0*/  BSYNC.RECONVERGENT B1 ;  /* 0x0000000000017941 */ /* 0x000fea0003800200 */
.L_x_23:
[----:B------:R-:W-:-:S04]  /*0fb0*/  FMUL R9, R9, 1.1920928955078125e-07 ;  /* 0x3400000009097820 */ /* 0x000fc80000400000 */
[----:B------:R-:W-:-:S07]  /*0fc0*/  FMUL R9, R8, R9 ;  /* 0x0000000908097220 */ /* 0x000fce0000400000 */
.L_x_19:
[----:B------:R-:W-:Y:S05]  /*0fd0*/  BSYNC.RECONVERGENT B0 ;  /* 0x0000000000007941 */ /* 0x000fea0003800200 */
.L_x_18:
[C---:B------:R-:W-:Y:S02]  /*0fe0*/  FSETP.NAN.AND P0, PT, |R9|.reuse, |R9|, PT ;  /* 0x400000090900720b */ /* 0x040fe40003f08200 */
[----:B------:R-:W-:-:S04]  /*0ff0*/  LOP3.LUT R0, R9, 0x80000000, R3, 0xb8, !PT ;  /* 0x8000000009007812 */ /* 0x000fc800078eb803 */
[----:B------:R-:W-:-:S05]  /*1000*/  FSEL R9, R9, R0, P0 ;  /* 0x0000000009097208 */ /* 0x000fca0000000000 */
[----:B------:R-:W-:Y:S01]  /*1010*/  STG.E desc[UR4][R6.64+0x8], R9 ;  /* 0x0000080906007986 */ /* 0x000fe2000c101904 */
[----:B------:R-:W-:Y:S05]  /*1020*/  EXIT ;  /* 0x000000000000794d */ /* 0x000fea0003800000 */
.L_x_26:
        /* <DEDUP_REMOVED lines=13> */
.L_x_121:


//--------------------- .text._Z14compute_forcesP6float3S0_Pffi --------------------------
	.section	.text._Z14compute_forcesP6float3S0_Pffi,"ax",@progbits
	.align	128
        .global         _Z14compute_forcesP6float3S0_Pffi
        .type           _Z14compute_forcesP6float3S0_Pffi,@function
        .size           _Z14compute_forcesP6float3S0_Pffi,(.L_x_115 - _Z14compute_forcesP6float3S0_Pffi)
        .other          _Z14compute_forcesP6float3S0_Pffi,@"STO_CUDA_ENTRY STV_DEFAULT"
_Z14compute_forcesP6float3S0_Pffi:
.text._Z14compute_forcesP6float3S0_Pffi:
        /* <DEDUP_REMOVED lines=10> */
[----:B------:R-:W2:Y:S01]  /*00a0*/  LDCU UR9, c[0x0][0x398] ;  /* 0x00007300ff0977ac */ /* 0x000ea20008000800 */
[----:B0-----:R-:W-:-:S05]  /*00b0*/  IMAD.WIDE R12, R3, 0xc, R12 ;  /* 0x0000000c030c7825 */ /* 0x001fca00078e020c */
[----:B-1----:R0:W5:Y:S04]  /*00c0*/  LDG.E R4, desc[UR6][R12.64] ;  /* 0x000000060c047981 */ /* 0x002168000c1e1900 */
[----:B------:R0:W5:Y:S04]  /*00d0*/  LDG.E R5, desc[UR6][R12.64+0x4] ;  /* 0x000004060c057981 */ /* 0x000168000c1e1900 */
[----:B------:R0:W5:Y:S01]  /*00e0*/  LDG.E R6, desc[UR6][R12.64+0x8] ;  /* 0x000008060c067981 */ /* 0x000162000c1e1900 */
[----:B------:R-:W-:Y:S01]  /*00f0*/  ISETP.GE.AND P0, PT, R3, 0x1, PT ;  /* 0x000000010300780c */ /* 0x000fe20003f06270 */
[----:B------:R-:W-:Y:S01]  /*0100*/  BSSY.RECONVERGENT B1, `(.L_x_27) ;  /* 0x00000c2000017945 */ /* 0x000fe20003800200 */
[----:B------:R-:W-:Y:S01]  /*0110*/  HFMA2 R7, -RZ, RZ, 0, 0 ;  /* 0x00000000ff077431 */ /* 0x000fe200000001ff */
[----:B------:R-:W-:-:S02]  /*0120*/  CS2R R8, SRZ ;  /* 0x0000000000087805 */ /* 0x000fc4000001ff00 */
[----:B------:R-:W-:-:S08]  /*0130*/  CS2R R10, SRZ ;  /* 0x00000000000a7805 */ /* 0x000fd0000001ff00 */
[----:B0-2---:R-:W-:Y:S05]  /*0140*/  @!P0 BRA `(.L_x_28) ;  /* 0x0000000800f48947 */ /* 0x005fea0003800000 */
[----:B------:R-:W0:Y:S01]  /*0150*/  LDC R13, c[0x0][0x398] ;  /* 0x0000e600ff0d7b82 */ /* 0x000e220000000800 */
[----:B------:R-:W-:Y:S01]  /*0160*/  VIMNMX R8, PT, PT, R3, UR8, PT ;  /* 0x0000000803087c48 */ /* 0x000fe2000bfe0100 */
[----:B------:R-:W-:Y:S01]  /*0170*/  BSSY.RECONVERGENT B2, `(.L_x_29) ;  /* 0x0000081000027945 */ /* 0x000fe20003800200 */
[----:B------:R-:W-:Y:S02]  /*0180*/  CS2R R10, SRZ ;  /* 0x00000000000a7805 */ /* 0x000fe4000001ff00 */
[----:B------:R-:W-:Y:S02]  /*0190*/  MOV R9, RZ ;  /* 0x000000ff00097202 */ /* 0x000fe40000000f00 */
[----:B------:R-:W-:Y:S02]  /*01a0*/  CS2R R14, SRZ ;  /* 0x00000000000e7805 */ /* 0x000fe4000001ff00 */
[----:B------:R-:W-:Y:S02]  /*01b0*/  ISETP.GE.AND P0, PT, R8, 0x2, PT ;  /* 0x000000020800780c */ /* 0x000fe40003f06270 */
[----:B------:R-:W-:-:S02]  /*01c0*/  MOV R7, RZ ;  /* 0x000000ff00077202 */ /* 0x000fc40000000f00 */
[----:B------:R-:W-:Y:S01]  /*01d0*/  VIMNMX R8, PT, PT, R8, 0x1, !PT ;  /* 0x0000000108087848 */ /* 0x000fe20007fe0100 */
[C---:B0-----:R-:W-:Y:S01]  /*01e0*/  FMUL R12, R13.reuse, 0.5 ;  /* 0x3f0000000d0c7820 */ /* 0x041fe20000400000 */
[----:B------:R-:W-:-:S07]  /*01f0*/  FMUL R13, R13, -0.5 ;  /* 0xbf0000000d0d7820 */ /* 0x000fce0000400000 */
[----:B------:R-:W-:Y:S05]  /*0200*/  @!P0 BRA `(.L_x_30) ;  /* 0x0000000400dc8947 */ /* 0x000fea0003800000 */
[----:B------:R-:W0:Y:S01]  /*0210*/  LDCU.64 UR4, c[0x0][0x380] ;  /* 0x00007000ff0477ac */ /* 0x000e220008000a00 */
[----:B------:R-:W-:Y:S01]  /*0220*/  LOP3.LUT R16, R8, 0x7ffffffe, RZ, 0xc0, !PT ;  /* 0x7ffffffe08107812 */ /* 0x000fe200078ec0ff */
[----:B------:R-:W-:Y:S01]  /*0230*/  BSSY.RECONVERGENT B3, `(.L_x_31) ;  /* 0x0000072000037945 */ /* 0x000fe20003800200 */
[----:B------:R-:W-:Y:S02]  /*0240*/  MOV R11, RZ ;  /* 0x000000ff000b7202 */ /* 0x000fe40000000f00 */
[----:B------:R-:W-:Y:S01]  /*0250*/  IADD3 R16, PT, PT, -R16, RZ, RZ ;  /* 0x000000ff10107210 */ /* 0x000fe20007ffe1ff */
[----:B0-----:R-:W-:-:S04]  /*0260*/  UIADD3 UR4, UP0, UPT, UR4, 0xc, URZ ;  /* 0x0000000c04047890 */ /* 0x001fc8000ff1e0ff */
[----:B------:R-:W-:Y:S02]  /*0270*/  UIADD3.X UR5, UPT, UPT, URZ, UR5, URZ, UP0, !UPT ;  /* 0x00000005ff057290 */ /* 0x000fe400087fe4ff */
[----:B------:R-:W-:-:S04]  /*0280*/  MOV R14, UR4 ;  /* 0x00000004000e7c02 */ /* 0x000fc80008000f00 */
[----:B------:R-:W-:-:S07]  /*0290*/  MOV R15, UR5 ;  /* 0x00000005000f7c02 */ /* 0x000fce0008000f00 */
.L_x_42:
[----:B------:R-:W2:Y:S04]  /*02a0*/  LDG.E R20, desc[UR6][R14.64+-0x8] ;  /* 0xfffff8060e147981 */ /* 0x000ea8000c1e1900 */
[----:B------:R-:W3:Y:S04]  /*02b0*/  LDG.E R17, desc[UR6][R14.64+-0xc] ;  /* 0xfffff4060e117981 */ /* 0x000ee8000c1e1900 */
[----:B------:R-:W4:Y:S01]  /*02c0*/  LDG.E R23, desc[UR6][R14.64+-0x4] ;  /* 0xfffffc060e177981 */ /* 0x000f22000c1e1900 */
[----:B------:R-:W-:Y:S01]  /*02d0*/  IADD3 R16, PT, PT, R16, 0x2, RZ ;  /* 0x0000000210107810 */ /* 0x000fe20007ffe0ff */
[----:B------:R-:W-:Y:S03]  /*02e0*/  BSSY.RECONVERGENT B4, `(.L_x_32) ;  /* 0x0000030000047945 */ /* 0x000fe60003800200 */
[----:B------:R-:W-:Y:S01]  /*02f0*/  ISETP.NE.AND P3, PT, R16, RZ, PT ;  /* 0x000000ff1000720c */ /* 0x000fe20003f65270 */
[----:B--2--5:R-:W-:Y:S01]  /*0300*/  FADD R20, R5, -R20 ;  /* 0x8000001405147221 */ /* 0x024fe20000000000 */
[----:B---3--:R-:W-:-:S04]  /*0310*/  FADD R22, R4, -R17 ;  /* 0x8000001104167221 */ /* 0x008fc80000000000 */
[-C--:B------:R-:W-:Y:S01]  /*0320*/  FSETP.GT.AND P1, PT, R20, R12.reuse, PT ;  /* 0x0000000c1400720b */ /* 0x080fe20003f24000 */
[----:B----4-:R-:W-:Y:S01]  /*0330*/  FADD R23, R6, -R23 ;  /* 0x8000001706177221 */ /* 0x010fe20000000000 */
[----:B------:R-:W-:-:S04]  /*0340*/  FSETP.GT.AND P0, PT, R22, R12, PT ;  /* 0x0000000c1600720b */ /* 0x000fc80003f04000 */
[----:B------:R-:W-:-:S07]  /*0350*/  FSETP.GT.AND P2, PT, R23, R12, PT ;  /* 0x0000000c1700720b */ /* 0x000fce0003f44000 */
[----:B------:R-:W-:Y:S02]  /*0360*/  @P1 FADD R20, R20, -UR9 ;  /* 0x8000000914141e21 */ /* 0x000fe40008000000 */
[----:B------:R-:W-:-:S03]  /*0370*/  @P0 FADD R22, R22, -UR9 ;  /* 0x8000000916160e21 */ /* 0x000fc60008000000 */
[-C--:B------:R-:W-:Y:S01]  /*0380*/  FSETP.GEU.AND P1, PT, R20, R13.reuse, PT ;  /* 0x0000000d1400720b */ /* 0x080fe20003f2e000 */
[----:B------:R-:W-:Y:S01]  /*0390*/  @P2 FADD R23, R23, -UR9 ;  /* 0x8000000917172e21 */ /* 0x000fe20008000000 */
[----:B------:R-:W-:-:S04]  /*03a0*/  FSETP.GEU.AND P0, PT, R22, R13, PT ;  /* 0x0000000d1600720b */ /* 0x000fc80003f0e000 */
[----:B------:R-:W-:-:S07]  /*03b0*/  FSETP.GEU.AND P2, PT, R23, R13, PT ;  /* 0x0000000d1700720b */ /* 0x000fce0003f4e000 */
[----:B------:R-:W-:Y:S02]  /*03c0*/  @!P1 FADD R20, R20, UR9 ;  /* 0x0000000914149e21 */ /* 0x000fe40008000000 */
[----:B------:R-:W-:Y:S02]  /*03d0*/  @!P0 FADD R22, R22, UR9 ;  /* 0x0000000916168e21 */ /* 0x000fe40008000000 */
[----:B------:R-:W-:Y:S02]  /*03e0*/  FMUL R17, R20, R20 ;  /* 0x0000001414117220 */ /* 0x000fe40000400000 */
[----:B------:R-:W-:Y:S02]  /*03f0*/  @!P2 FADD R23, R23, UR9 ;  /* 0x000000091717ae21 */ /* 0x000fe40008000000 */
[----:B------:R-:W-:-:S04]  /*0400*/  FFMA R0, R22, R22, R17 ;  /* 0x0000001616007223 */ /* 0x000fc80000000011 */
[----:B------:R-:W-:-:S05]  /*0410*/  FFMA R2, R23, R23, R0 ;  /* 0x0000001717027223 */ /* 0x000fca0000000000 */
[----:B------:R-:W-:-:S13]  /*0420*/  FSETP.GEU.AND P0, PT, R2, 6.25, PT ;  /* 0x40c800000200780b */ /* 0x000fda0003f0e000 */
[----:B------:R-:W-:Y:S05]  /*0430*/  @P0 BRA `(.L_x_33) ;  /* 0x0000000000680947 */ /* 0x000fea0003800000 */
[----:B------:R-:W-:Y:S01]  /*0440*/  IADD3 R0, PT, PT, R2, 0x1800000, RZ ;  /* 0x0180000002007810 */ /* 0x000fe20007ffe0ff */
[----:B------:R-:W-:Y:S03]  /*0450*/  BSSY.RECONVERGENT B5, `(.L_x_34) ;  /* 0x000000c000057945 */ /* 0x000fe60003800200 */
[----:B------:R-:W-:-:S04]  /*0460*/  LOP3.LUT R0, R0, 0x7f800000, RZ, 0xc0, !PT ;  /* 0x7f80000000007812 */ /* 0x000fc800078ec0ff */
[----:B------:R-:W-:-:S13]  /*0470*/  ISETP.GT.U32.AND P0, PT, R0, 0x1ffffff, PT ;  /* 0x01ffffff0000780c */ /* 0x000fda0003f04070 */
[----:B------:R-:W-:Y:S05]  /*0480*/  @P0 BRA `(.L_x_35) ;  /* 0x0000000000100947 */ /* 0x000fea0003800000 */
[----:B------:R-:W-:Y:S02]  /*0490*/  MOV R0, R2 ;  /* 0x0000000200007202 */ /* 0x000fe40000000f00 */
[----:B------:R-:W-:-:S07]  /*04a0*/  MOV R2, 0x4c0 ;  /* 0x000004c000027802 */ /* 0x000fce0000000f00 */
[----:B------:R-:W-:Y:S05]  /*04b0*/  CALL.REL.NOINC `($__internal_0_$__cuda_sm20_rcp_rn_f32_slowpath) ;  /* 0x00000018001c7944 */ /* 0x000fea0003c00000 */
[----:B------:R-:W-:Y:S05]  /*04c0*/  BRA `(.L_x_36) ;  /* 0x0000000000107947 */ /* 0x000fea0003800000 */
.L_x_35:
[----:B------:R-:W0:Y:S02]  /*04d0*/  MUFU.RCP R19, R2 ;  /* 0x0000000200137308 */ /* 0x000e240000001000 */
[----:B0-----:R-:W-:-:S04]  /*04e0*/  FFMA R0, R2, R19, -1 ;  /* 0xbf80000002007423 */ /* 0x001fc80000000013 */
[----:B------:R-:W-:-:S04]  /*04f0*/  FADD.FTZ R0, -R0, -RZ ;  /* 0x800000ff00007221 */ /* 0x000fc80000010100 */
[----:B------:R-:W-:-:S07]  /*0500*/  FFMA R19, R19, R0, R19 ;  /* 0x0000000013137223 */ /* 0x000fce0000000013 */
.L_x_36:
[----:B------:R-:W-:Y:S05]  /*0510*/  BSYNC.RECONVERGENT B5 ;  /* 0x0000000000057941 */ /* 0x000fea0003800200 */
.L_x_34:
[----:B------:R-:W-:-:S04]  /*0520*/  FMUL R0, R19, R19 ;  /* 0x0000001313007220 */ /* 0x000fc80000400000 */
[----:B------:R-:W-:-:S04]  /*0530*/  FMUL R0, R0, R19 ;  /* 0x0000001300007220 */ /* 0x000fc80000400000 */
[C---:B------:R-:W-:Y:S01]  /*0540*/  FMUL R2, R0.reuse, 48 ;  /* 0x4240000000027820 */ /* 0x040fe20000400000 */
[C---:B------:R-:W-:Y:S01]  /*0550*/  FADD R17, R0.reuse, -0.5 ;  /* 0xbf00000000117421 */ /* 0x040fe20000000000 */
[C---:B------:R-:W-:Y:S01]  /*0560*/  FMUL R18, R0.reuse, 4 ;  /* 0x4080000000127820 */ /* 0x040fe20000400000 */
[----:B------:R-:W-:Y:S02]  /*0570*/  FADD R0, R0, -1 ;  /* 0xbf80000000007421 */ /* 0x000fe40000000000 */
[----:B------:R-:W-:Y:S02]  /*0580*/  FMUL R2, R2, R17 ;  /* 0x0000001102027220 */ /* 0x000fe40000400000 */
[----:B------:R-:W-:Y:S02]  /*0590*/  FFMA R11, R18, R0, R11 ;  /* 0x00000000120b7223 */ /* 0x000fe4000000000b */
[----:B------:R-:W-:-:S04]  /*05a0*/  FMUL R2, R2, R19 ;  /* 0x0000001302027220 */ /* 0x000fc80000400000 */
[-C--:B------:R-:W-:Y:S01]  /*05b0*/  FFMA R7, R22, R2.reuse, R7 ;  /* 0x0000000216077223 */ /* 0x080fe20000000007 */
[-C--:B------:R-:W-:Y:S01]  /*05c0*/  FFMA R9, R20, R2.reuse, R9 ;  /* 0x0000000214097223 */ /* 0x080fe20000000009 */
[----:B------:R-:W-:-:S07]  /*05d0*/  FFMA R10, R23, R2, R10 ;  /* 0x00000002170a7223 */ /* 0x000fce000000000a */
.L_x_33:
[----:B------:R-:W-:Y:S05]  /*05e0*/  BSYNC.RECONVERGENT B4 ;  /* 0x0000000000047941 */ /* 0x000fea0003800200 */
.L_x_32:
[----:B------:R-:W2:Y:S04]  /*05f0*/  LDG.E R20, desc[UR6][R14.64+0x4] ;  /* 0x000004060e147981 */ /* 0x000ea8000c1e1900 */
[----:B------:R-:W3:Y:S04]  /*0600*/  LDG.E R17, desc[UR6][R14.64] ;  /* 0x000000060e117981 */ /* 0x000ee8000c1e1900 */
[----:B------:R-:W4:Y:S01]  /*0610*/  LDG.E R23, desc[UR6][R14.64+0x8] ;  /* 0x000008060e177981 */ /* 0x000f22000c1e1900 */
[----:B------:R-:W-:Y:S01]  /*0620*/  BSSY.RECONVERGENT B4, `(.L_x_37) ;  /* 0x000002f000047945 */ /* 0x000fe20003800200 */
[----:B--2---:R-:W-:Y:S01]  /*0630*/  FADD R20, R5, -R20 ;  /* 0x8000001405147221 */ /* 0x004fe20000000000 */
        /* <DEDUP_REMOVED lines=28> */
.L_x_40:
[----:B------:R-:W0:Y:S02]  /*0800*/  MUFU.RCP R19, R2 ;  /* 0x0000000200137308 */ /* 0x000e240000001000 */
[----:B0-----:R-:W-:-:S04]  /*0810*/  FFMA R0, R2, R19, -1 ;  /* 0xbf80000002007423 */ /* 0x001fc80000000013 */
[----:B------:R-:W-:-:S04]  /*0820*/  FADD.FTZ R0, -R0, -RZ ;  /* 0x800000ff00007221 */ /* 0x000fc80000010100 */
[----:B------:R-:W-:-:S07]  /*0830*/  FFMA R19, R19, R0, R19 ;  /* 0x0000000013137223 */ /* 0x000fce0000000013 */
.L_x_41:
[----:B------:R-:W-:Y:S05]  /*0840*/  BSYNC.RECONVERGENT B5 ;  /* 0x0000000000057941 */ /* 0x000fea0003800200 */
.L_x_39:
        /* <DEDUP_REMOVED lines=12> */
.L_x_38:
[----:B------:R-:W-:Y:S05]  /*0910*/  BSYNC.RECONVERGENT B4 ;  /* 0x0000000000047941 */ /* 0x000fea0003800200 */
.L_x_37:
[----:B------:R-:W-:-:S04]  /*0920*/  IADD3 R14, P0, PT, R14, 0x18, RZ ;  /* 0x000000180e0e7810 */ /* 0x000fc80007f1e0ff */
[----:B------:R-:W-:Y:S01]  /*0930*/  IADD3.X R15, PT, PT, RZ, R15, RZ, P0, !PT ;  /* 0x0000000fff0f7210 */ /* 0x000fe200007fe4ff */
[----:B------:R-:W-:Y:S08]  /*0940*/  @P3 BRA `(.L_x_42) ;  /* 0xfffffff800543947 */ /* 0x000ff0000383ffff */
[----:B------:R-:W-:Y:S05]  /*0950*/  BSYNC.RECONVERGENT B3 ;  /* 0x0000000000037941 */ /* 0x000fea0003800200 */
.L_x_31:
[----:B------:R-:W-:Y:S01]  /*0960*/  HFMA2 R15, -RZ, RZ, 0, 0 ;  /* 0x00000000ff0f7431 */ /* 0x000fe200000001ff */
[----:B------:R-:W-:-:S07]  /*0970*/  LOP3.LUT R14, R8, 0x7ffffffe, RZ, 0xc0, !PT ;  /* 0x7ffffffe080e7812 */ /* 0x000fce00078ec0ff */
.L_x_30:
[----:B------:R-:W-:Y:S05]  /*0980*/  BSYNC.RECONVERGENT B2 ;  /* 0x0000000000027941 */ /* 0x000fea0003800200 */
.L_x_29:
[----:B------:R-:W-:-:S04]  /*0990*/  LOP3.LUT R0, R8, 0x1, RZ, 0xc0, !PT ;  /* 0x0000000108007812 */ /* 0x000fc800078ec0ff */
[----:B------:R-:W-:-:S13]  /*09a0*/  ISETP.NE.U32.AND P0, PT, R0, 0x1, PT ;  /* 0x000000010000780c */ /* 0x000fda0003f05070 */
[----:B------:R-:W-:Y:S05]  /*09b0*/  @P0 BRA `(.L_x_28) ;  /* 0x0000000000d80947 */ /* 0x000fea0003800000 */
[----:B------:R-:W0:Y:S01]  /*09c0*/  LDC.64 R18, c[0x0][0x380] ;  /* 0x0000e000ff127b82 */ /* 0x000e220000000a00 */
[----:B------:R-:W-:Y:S01]  /*09d0*/  IMAD R15, R15, 0xc, RZ ;  /* 0x0000000c0f0f7824 */ /* 0x000fe200078e02ff */
[----:B------:R-:W1:Y:S01]  /*09e0*/  LDCU UR4, c[0x0][0x398] ;  /* 0x00007300ff0477ac */ /* 0x000e620008000800 */
[----:B0-----:R-:W-:-:S05]  /*09f0*/  IMAD.WIDE.U32 R18, R14, 0xc, R18 ;  /* 0x0000000c0e127825 */ /* 0x001fca00078e0012 */
[----:B------:R-:W-:-:S05]  /*0a00*/  IADD3 R19, PT, PT, R19, R15, RZ ;  /* 0x0000000f13137210 */ /* 0x000fca0007ffe0ff */
[----:B------:R-:W2:Y:S04]  /*0a10*/  LDG.E R14, desc[UR6][R18.64+0x4] ;  /* 0x00000406120e7981 */ /* 0x000ea8000c1e1900 */
[----:B------:R-:W3:Y:S04]  /*0a20*/  LDG.E R15, desc[UR6][R18.64] ;  /* 0x00000006120f7981 */ /* 0x000ee8000c1e1900 */
[----:B------:R-:W4:Y:S01]  /*0a30*/  LDG.E R17, desc[UR6][R18.64+0x8] ;  /* 0x0000080612117981 */ /* 0x000f22000c1e1900 */
[----:B--2--5:R-:W-:Y:S01]  /*0a40*/  FADD R14, R5, -R14 ;  /* 0x8000000e050e7221 */ /* 0x024fe20000000000 */
[----:B---3--:R-:W-:-:S04]  /*0a50*/  FADD R16, R4, -R15 ;  /* 0x8000000f04107221 */ /* 0x008fc80000000000 */
[-C--:B------:R-:W-:Y:S01]  /*0a60*/  FSETP.GT.AND P1, PT, R14, R12.reuse, PT ;  /* 0x0000000c0e00720b */ /* 0x080fe20003f24000 */
[----:B----4-:R-:W-:Y:S01]  /*0a70*/  FADD R15, R6, -R17 ;  /* 0x80000011060f7221 */ /* 0x010fe20000000000 */
[----:B------:R-:W-:-:S04]  /*0a80*/  FSETP.GT.AND P0, PT, R16, R12, PT ;  /* 0x0000000c1000720b */ /* 0x000fc80003f04000 */
[----:B------:R-:W-:-:S07]  /*0a90*/  FSETP.GT.AND P2, PT, R15, R12, PT ;  /* 0x0000000c0f00720b */ /* 0x000fce0003f44000 */
[----:B-1----:R-:W-:Y:S02]  /*0aa0*/  @P1 FADD R14, R14, -UR4 ;  /* 0x800000040e0e1e21 */ /* 0x002fe40008000000 */
        /* <DEDUP_REMOVED lines=22> */
.L_x_44:
[----:B------:R-:W0:Y:S02]  /*0c10*/  MUFU.RCP R19, R2 ;  /* 0x0000000200137308 */ /* 0x000e240000001000 */
[----:B0-----:R-:W-:-:S04]  /*0c20*/  FFMA R0, R2, R19, -1 ;  /* 0xbf80000002007423 */ /* 0x001fc80000000013 */
[----:B------:R-:W-:-:S04]  /*0c30*/  FADD.FTZ R0, -R0, -RZ ;  /* 0x800000ff00007221 */ /* 0x000fc80000010100 */
[----:B------:R-:W-:-:S07]  /*0c40*/  FFMA R19, R19, R0, R19 ;  /* 0x0000000013137223 */ /* 0x000fce0000000013 */
.L_x_45:
[----:B------:R-:W-:Y:S05]  /*0c50*/  BSYNC.RECONVERGENT B2 ;  /* 0x0000000000027941 */ /* 0x000fea0003800200 */
.L_x_43:
        /* <DEDUP_REMOVED lines=12> */
.L_x_28:
[----:B------:R-:W-:Y:S05]  /*0d20*/  BSYNC.RECONVERGENT B1 ;  /* 0x0000000000017941 */ /* 0x000fea0003800200 */
.L_x_27:
[----:B------:R-:W0:Y:S01]  /*0d30*/  LDCU UR4, c[0x0][0x39c] ;  /* 0x00007380ff0477ac */ /* 0x000e220008000800 */
[----:B------:R-:W-:Y:S01]  /*0d40*/  BSSY.RECONVERGENT B1, `(.L_x_46) ;  /* 0x000003e000017945 */ /* 0x000fe20003800200 */
[----:B0-----:R-:W-:-:S13]  /*0d50*/  ISETP.GE.AND P0, PT, R8, UR4, PT ;  /* 0x0000000408007c0c */ /* 0x001fda000bf06270 */
[----:B------:R-:W-:Y:S05]  /*0d60*/  @P0 BRA `(.L_x_47) ;  /* 0x0000000000ec0947 */ /* 0x000fea0003800000 */
[----:B------:R-:W-:Y:S01]  /*0d70*/  ISETP.NE.AND P0, PT, R3, R8, PT ;  /* 0x000000080300720c */ /* 0x000fe20003f05270 */
[----:B------:R-:W-:-:S12]  /*0d80*/  BSSY.RECONVERGENT B2, `(.L_x_48) ;  /* 0x0000038000027945 */ /* 0x000fd80003800200 */
[----:B------:R-:W-:Y:S05]  /*0d90*/  @!P0 BRA `(.L_x_49) ;  /* 0x0000000000d88947 */ /* 0x000fea0003800000 */
[----:B------:R-:W0:Y:S08]  /*0da0*/  LDC.64 R16, c[0x0][0x380] ;  /* 0x0000e000ff107b82 */ /* 0x000e300000000a00 */
[----:B------:R-:W1:Y:S01]  /*0db0*/  LDC R19, c[0x0][0x398] ;  /* 0x0000e600ff137b82 */ /* 0x000e620000000800 */
[----:B0-----:R-:W-:-:S05]  /*0dc0*/  IMAD.WIDE.U32 R16, R8, 0xc, R16 ;  /* 0x0000000c08107825 */ /* 0x001fca00078e0010 */
[----:B------:R-:W2:Y:S04]  /*0dd0*/  LDG.E R12, desc[UR6][R16.64+0x4] ;  /* 0x00000406100c7981 */ /* 0x000ea8000c1e1900 */
[----:B------:R-:W3:Y:S04]  /*0de0*/  LDG.E R13, desc[UR6][R16.64] ;  /* 0x00000006100d7981 */ /* 0x000ee8000c1e1900 */
[----:B------:R-:W4:Y:S01]  /*0df0*/  LDG.E R15, desc[UR6][R16.64+0x8] ;  /* 0x00000806100f7981 */ /* 0x000f22000c1e1900 */
[----:B-1----:R-:W-:Y:S01]  /*0e00*/  FMUL R21, R19, 0.5 ;  /* 0x3f00000013157820 */ /* 0x002fe20000400000 */
[----:B--2--5:R-:W-:Y:S01]  /*0e10*/  FADD R12, R5, -R12 ;  /* 0x8000000c050c7221 */ /* 0x024fe20000000000 */
[----:B---3--:R-:W-:-:S04]  /*0e20*/  FADD R14, R4, -R13 ;  /* 0x8000000d040e7221 */ /* 0x008fc80000000000 */
[-C--:B------:R-:W-:Y:S01]  /*0e30*/  FSETP.GT.AND P1, PT, R12, R21.reuse, PT ;  /* 0x000000150c00720b */ /* 0x080fe20003f24000 */
[----:B----4-:R-:W-:Y:S01]  /*0e40*/  FADD R13, R6, -R15 ;  /* 0x8000000f060d7221 */ /* 0x010fe20000000000 */
[----:B------:R-:W-:Y:S01]  /*0e50*/  FSETP.GT.AND P0, PT, R14, R21, PT ;  /* 0x000000150e00720b */ /* 0x000fe20003f04000 */
[----:B------:R-:W-:-:S03]  /*0e60*/  FMUL R15, R19, -0.5 ;  /* 0xbf000000130f7820 */ /* 0x000fc60000400000 */
[----:B------:R-:W-:-:S07]  /*0e70*/  FSETP.GT.AND P2, PT, R13, R21, PT ;  /* 0x000000150d00720b */ /* 0x000fce0003f44000 */
[--C-:B------:R-:W-:Y:S02]  /*0e80*/  @P1 FADD R12, R12, -R19.reuse ;  /* 0x800000130c0c1221 */ /* 0x100fe40000000000 */
[----:B------:R-:W-:-:S03]  /*0e90*/  @P0 FADD R14, R14, -R19 ;  /* 0x800000130e0e0221 */ /* 0x000fc60000000000 */
[-C--:B------:R-:W-:Y:S01]  /*0ea0*/  FSETP.GEU.AND P1, PT, R12, R15.reuse, PT ;  /* 0x0000000f0c00720b */ /* 0x080fe20003f2e000 */
[----:B------:R-:W-:Y:S01]  /*0eb0*/  @P2 FADD R13, R13, -R19 ;  /* 0x800000130d0d2221 */ /* 0x000fe20000000000 */
[----:B------:R-:W-:-:S04]  /*0ec0*/  FSETP.GEU.AND P0, PT, R14, R15, PT ;  /* 0x0000000f0e00720b */ /* 0x000fc80003f0e000 */
[----:B------:R-:W-:-:S07]  /*0ed0*/  FSETP.GEU.AND P2, PT, R13, R15, PT ;  /* 0x0000000f0d00720b */ /* 0x000fce0003f4e000 */
[--C-:B------:R-:W-:Y:S02]  /*0ee0*/  @!P1 FADD R12, R12, R19.reuse ;  /* 0x000000130c0c9221 */ /* 0x100fe40000000000 */
[--C-:B------:R-:W-:Y:S02]  /*0ef0*/  @!P0 FADD R14, R14, R19.reuse ;  /* 0x000000130e0e8221 */ /* 0x100fe40000000000 */
[----:B------:R-:W-:Y:S02]  /*0f00*/  FMUL R15, R12, R12 ;  /* 0x0000000c0c0f7220 */ /* 0x000fe40000400000 */
[----:B------:R-:W-:Y:S02]  /*0f10*/  @!P2 FADD R13, R13, R19 ;  /* 0x000000130d0da221 */ /* 0x000fe40000000000 */
        /* <DEDUP_REMOVED lines=13> */
.L_x_51:
[----:B------:R-:W0:Y:S02]  /*0ff0*/  MUFU.RCP R19, R2 ;  /* 0x0000000200137308 */ /* 0x000e240000001000 */
[----:B0-----:R-:W-:-:S04]  /*1000*/  FFMA R0, R2, R19, -1 ;  /* 0xbf80000002007423 */ /* 0x001fc80000000013 */
[----:B------:R-:W-:-:S04]  /*1010*/  FADD.FTZ R0, -R0, -RZ ;  /* 0x800000ff00007221 */ /* 0x000fc80000010100 */
[----:B------:R-:W-:-:S07]  /*1020*/  FFMA R19, R19, R0, R19 ;  /* 0x0000000013137223 */ /* 0x000fce0000000013 */
.L_x_52:
[----:B------:R-:W-:Y:S05]  /*1030*/  BSYNC.RECONVERGENT B3 ;  /* 0x0000000000037941 */ /* 0x000fea0003800200 */
.L_x_50:
        /* <DEDUP_REMOVED lines=12> */
.L_x_49:
[----:B------:R-:W-:Y:S05]  /*1100*/  BSYNC.RECONVERGENT B2 ;  /* 0x0000000000027941 */ /* 0x000fea0003800200 */
.L_x_48:
[----:B------:R-:W-:-:S07]  /*1110*/  IADD3 R8, PT, PT, R8, 0x1, RZ ;  /* 0x0000000108087810 */ /* 0x000fce0007ffe0ff */
.L_x_47:
[----:B------:R-:W-:Y:S05]  /*1120*/  BSYNC.RECONVERGENT B1 ;  /* 0x0000000000017941 */ /* 0x000fea0003800200 */
.L_x_46:
[----:B------:R-:W0:Y:S01]  /*1130*/  LDCU UR4, c[0x0][0x39c] ;  /* 0x00007380ff0477ac */ /* 0x000e220008000800 */
[----:B------:R-:W-:Y:S01]  /*1140*/  BSSY.RECONVERGENT B1, `(.L_x_53) ;  /* 0x00000b5000017945 */ /* 0x000fe20003800200 */
[----:B------:R-:W1:Y:S01]  /*1150*/  LDCU UR5, c[0x0][0x398] ;  /* 0x00007300ff0577ac */ /* 0x000e620008000800 */
[----:B0-----:R-:W-:-:S13]  /*1160*/  ISETP.GE.AND P0, PT, R8, UR4, PT ;  /* 0x0000000408007c0c */ /* 0x001fda000bf06270 */
[----:B-1----:R-:W-:Y:S05]  /*1170*/  @P0 BRA `(.L_x_54) ;  /* 0x0000000800c40947 */ /* 0x002fea0003800000 */
[----:B------:R-:W0:Y:S01]  /*1180*/  LDC R21, c[0x0][0x398] ;  /* 0x0000e600ff157b82 */ /* 0x000e220000000800 */
[C---:B------:R-:W-:Y:S01]  /*1190*/  IADD3 R0, PT, PT, -R8.reuse, UR4, RZ ;  /* 0x0000000408007c10 */ /* 0x040fe2000fffe1ff */
[----:B------:R-:W-:Y:S01]  /*11a0*/  BSSY.RECONVERGENT B2, `(.L_x_55) ;  /* 0x000003b000027945 */ /* 0x000fe20003800200 */
[----:B------:R-:W-:Y:S02]  /*11b0*/  IADD3 R14, PT, PT, R8, 0x1, RZ ;  /* 0x00000001080e7810 */ /* 0x000fe40007ffe0ff */
[----:B------:R-:W-:-:S04]  /*11c0*/  LOP3.LUT R0, R0, 0x1, RZ, 0xc0, !PT ;  /* 0x0000000100007812 */ /* 0x000fc800078ec0ff */
[----:B------:R-:W-:Y:S01]  /*11d0*/  ISETP.NE.U32.AND P0, PT, R0, 0x1, PT ;  /* 0x000000010000780c */ /* 0x000fe20003f05070 */
[C---:B0-----:R-:W-:Y:S01]  /*11e0*/  FMUL R12, R21.reuse, 0.5 ;  /* 0x3f000000150c7820 */ /* 0x041fe20000400000 */
[----:B------:R-:W-:-:S11]  /*11f0*/  FMUL R13, R21, -0.5 ;  /* 0xbf000000150d7820 */ /* 0x000fd60000400000 */
[----:B------:R-:W-:Y:S05]  /*1200*/  @P0 BRA `(.L_x_56) ;  /* 0x0000000000d00947 */ /* 0x000fea0003800000 */
[----:B------:R-:W0:Y:S02]  /*1210*/  LDC.64 R18, c[0x0][0x380] ;  /* 0x0000e000ff127b82 */ /* 0x000e240000000a00 */
[----:B0-----:R-:W-:-:S05]  /*1220*/  IMAD.WIDE.U32 R18, R8, 0xc, R18 ;  /* 0x0000000c08127825 */ /* 0x001fca00078e0012 */
[----:B------:R-:W2:Y:S04]  /*1230*/  LDG.E R16, desc[UR6][R18.64+0x4] ;  /* 0x0000040612107981 */ /* 0x000ea8000c1e1900 */
[----:B------:R-:W3:Y:S04]  /*1240*/  LDG.E R15, desc[UR6][R18.64] ;  /* 0x00000006120f7981 */ /* 0x000ee8000c1e1900 */
[----:B------:R-:W4:Y:S01]  /*1250*/  LDG.E R17, desc[UR6][R18.64+0x8] ;  /* 0x0000080612117981 */ /* 0x000f22000c1e1900 */
[----:B------:R-:W-:Y:S01]  /*1260*/  MOV R8, R14 ;  /* 0x0000000e00087202 */ /* 0x000fe20000000f00 */
[----:B--2--5:R-:W-:Y:S01]  /*1270*/  FADD R16, R5, -R16 ;  /* 0x8000001005107221 */ /* 0x024fe20000000000 */
[----:B---3--:R-:W-:-:S04]  /*1280*/  FADD R20, R4, -R15 ;  /* 0x8000000f04147221 */ /* 0x008fc80000000000 */
[-C--:B------:R-:W-:Y:S01]  /*1290*/  FSETP.GT.AND P1, PT, R16, R12.reuse, PT ;  /* 0x0000000c1000720b */ /* 0x080fe20003f24000 */
[----:B----4-:R-:W-:Y:S01]  /*12a0*/  FADD R15, R6, -R17 ;  /* 0x80000011060f7221 */ /* 0x010fe20000000000 */
[----:B------:R-:W-:-:S04]  /*12b0*/  FSETP.GT.AND P0, PT, R20, R12, PT ;  /* 0x0000000c1400720b */ /* 0x000fc80003f04000 */
        /* <DEDUP_REMOVED lines=24> */
.L_x_58:
[----:B------:R-:W0:Y:S02]  /*1440*/  MUFU.RCP R19, R2 ;  /* 0x0000000200137308 */ /* 0x000e240000001000 */
[----:B0-----:R-:W-:-:S04]  /*1450*/  FFMA R0, R2, R19, -1 ;  /* 0xbf80000002007423 */ /* 0x001fc80000000013 */
[----:B------:R-:W-:-:S04]  /*1460*/  FADD.FTZ R0, -R0, -RZ ;  /* 0x800000ff00007221 */ /* 0x000fc80000010100 */
[----:B------:R-:W-:-:S07]  /*1470*/  FFMA R19, R19, R0, R19 ;  /* 0x0000000013137223 */ /* 0x000fce0000000013 */
.L_x_59:
[----:B------:R-:W-:Y:S05]  /*1480*/  BSYNC.RECONVERGENT B3 ;  /* 0x0000000000037941 */ /* 0x000fea0003800200 */
.L_x_57:
        /* <DEDUP_REMOVED lines=12> */
.L_x_56:
[----:B------:R-:W-:Y:S05]  /*1550*/  BSYNC.RECONVERGENT B2 ;  /* 0x0000000000027941 */ /* 0x000fea0003800200 */
.L_x_55:
[----:B------:R-:W0:Y:S02]  /*1560*/  LDC R17, c[0x0][0x39c] ;  /* 0x0000e700ff117b82 */ /* 0x000e240000000800 */
[----:B0-----:R-:W-:-:S13]  /*1570*/  ISETP.NE.AND P0, PT, R14, R17, PT ;  /* 0x000000110e00720c */ /* 0x001fda0003f05270 */
[----:B------:R-:W-:Y:S05]  /*1580*/  @!P0 BRA `(.L_x_54) ;  /* 0x0000000400c08947 */ /* 0x000fea0003800000 */
[----:B------:R-:W0:Y:S01]  /*1590*/  LDC.64 R14, c[0x0][0x380] ;  /* 0x0000e000ff0e7b82 */ /* 0x000e220000000a00 */
[C---:B------:R-:W-:Y:S01]  /*15a0*/  IADD3 R16, PT, PT, R8.reuse, -R17, RZ ;  /* 0x8000001108107210 */ /* 0x040fe20007ffe0ff */
[----:B0-----:R-:W-:-:S03]  /*15b0*/  IMAD.WIDE.U32 R14, R8, 0xc, R14 ;  /* 0x0000000c080e7825 */ /* 0x001fc600078e000e */
[----:B------:R-:W-:-:S04]  /*15c0*/  IADD3 R22, P0, PT, R14, 0xc, RZ ;  /* 0x0000000c0e167810 */ /* 0x000fc80007f1e0ff */
[----:B------:R-:W-:-:S09]  /*15d0*/  IADD3.X R23, PT, PT, RZ, R15, RZ, P0, !PT ;  /* 0x0000000fff177210 */ /* 0x000fd200007fe4ff */
.L_x_70:
        /* <DEDUP_REMOVED lines=35> */
.L_x_63:
[----:B------:R-:W0:Y:S02]  /*1810*/  MUFU.RCP R19, R2 ;  /* 0x0000000200137308 */ /* 0x000e240000001000 */
[----:B0-----:R-:W-:-:S04]  /*1820*/  FFMA R0, R2, R19, -1 ;  /* 0xbf80000002007423 */ /* 0x001fc80000000013 */
[----:B------:R-:W-:-:S04]  /*1830*/  FADD.FTZ R0, -R0, -RZ ;  /* 0x800000ff00007221 */ /* 0x000fc80000010100 */
[----:B------:R-:W-:-:S07]  /*1840*/  FFMA R19, R19, R0, R19 ;  /* 0x0000000013137223 */ /* 0x000fce0000000013 */
.L_x_64:
[----:B------:R-:W-:Y:S05]  /*1850*/  BSYNC.RECONVERGENT B3 ;  /* 0x0000000000037941 */ /* 0x000fea0003800200 */
.L_x_62:
        /* <DEDUP_REMOVED lines=12> */
.L_x_61:
[----:B------:R-:W-:Y:S05]  /*1920*/  BSYNC.RECONVERGENT B2 ;  /* 0x0000000000027941 */ /* 0x000fea0003800200 */
.L_x_60:
        /* <DEDUP_REMOVED lines=33> */
.L_x_68:
[----:B------:R-:W0:Y:S02]  /*1b40*/  MUFU.RCP R19, R2 ;  /* 0x0000000200137308 */ /* 0x000e240000001000 */
[----:B0-----:R-:W-:-:S04]  /*1b50*/  FFMA R0, R2, R19, -1 ;  /* 0xbf80000002007423 */ /* 0x001fc80000000013 */
[----:B------:R-:W-:-:S04]  /*1b60*/  FADD.FTZ R0, -R0, -RZ ;  /* 0x800000ff00007221 */ /* 0x000fc80000010100 */
[----:B------:R-:W-:-:S07]  /*1b70*/  FFMA R19, R19, R0, R19 ;  /* 0x0000000013137223 */ /* 0x000fce0000000013 */
.L_x_69:
[----:B------:R-:W-:Y:S05]  /*1b80*/  BSYNC.RECONVERGENT B3 ;  /* 0x0000000000037941 */ /* 0x000fea0003800200 */
.L_x_67:
        /* <DEDUP_REMOVED lines=12> */
.L_x_66:
[----:B------:R-:W-:Y:S05]  /*1c50*/  BSYNC.RECONVERGENT B2 ;  /* 0x0000000000027941 */ /* 0x000fea0003800200 */
.L_x_65:
[----:B------:R-:W-:-:S04]  /*1c60*/  IADD3 R22, P0, PT, R22, 0x18, RZ ;  /* 0x0000001816167810 */ /* 0x000fc80007f1e0ff */
[----:B------:R-:W-:Y:S01]  /*1c70*/  IADD3.X R23, PT, PT, RZ, R23, RZ, P0, !PT ;  /* 0x00000017ff177210 */ /* 0x000fe200007fe4ff */
[----:B------:R-:W-:Y:S08]  /*1c80*/  @P3 BRA `(.L_x_70) ;  /* 0xfffffff800543947 */ /* 0x000ff0000383ffff */
.L_x_54:
[----:B------:R-:W-:Y:S05]  /*1c90*/  BSYNC.RECONVERGENT B1 ;  /* 0x0000000000017941 */ /* 0x000fea0003800200 */
.L_x_53:
[----:B------:R-:W0:Y:S01]  /*1ca0*/  LDC.64 R12, c[0x0][0x388] ;  /* 0x0000e200ff0c7b82 */ /* 0x000e220000000a00 */
[----:B------:R-:W-:-:S07]  /*1cb0*/  FMUL R11, R11, 0.5 ;  /* 0x3f0000000b0b7820 */ /* 0x000fce0000400000 */
[----:B-----5:R-:W1:Y:S01]  /*1cc0*/  LDC.64 R4, c[0x0][0x390] ;  /* 0x0000e400ff047b82 */ /* 0x020e620000000a00 */
[----:B0-----:R-:W-:-:S05]  /*1cd0*/  IMAD.WIDE R2, R3, 0xc, R12 ;  /* 0x0000000c03027825 */ /* 0x001fca00078e020c */
[----:B------:R-:W-:Y:S04]  /*1ce0*/  STG.E desc[UR6][R2.64], R7 ;  /* 0x0000000702007986 */ /* 0x000fe8000c101906 */
[----:B------:R-:W-:Y:S04]  /*1cf0*/  STG.E desc[UR6][R2.64+0x4], R9 ;  /* 0x0000040902007986 */ /* 0x000fe8000c101906 */
[----:B------:R-:W-:Y:S04]  /*1d00*/  STG.E desc[UR6][R2.64+0x8], R10 ;  /* 0x0000080a02007986 */ /* 0x000fe8000c101906 */
[----:B-1----:R-:W-:Y:S01]  /*1d10*/  REDG.E.ADD.F32.FTZ.RN.STRONG.GPU desc[UR6][R4.64], R11 ;  /* 0x0000000b040079a6 */ /* 0x002fe2000c12f306 */
[----:B------:R-:W-:Y:S05]  /*1d20*/  EXIT ;  /* 0x000000000000794d */ /* 0x000fea0003800000 */
        .weak           $__internal_0_$__cuda_sm20_rcp_rn_f32_slowpath
        .type           $__internal_0_$__cuda_sm20_rcp_rn_f32_slowpath,@function
        .size           $__internal_0_$__cuda_sm20_rcp_rn_f32_slowpath,(.L_x_115 - $__internal_0_$__cuda_sm20_rcp_rn_f32_slowpath)
$__internal_0_$__cuda_sm20_rcp_rn_f32_slowpath:
[----:B------:R-:W-:Y:S01]  /*1d30*/  SHF.L.U32 R17, R0, 0x1, RZ ;  /* 0x0000000100117819 */ /* 0x000fe200000006ff */
[----:B------:R-:W-:Y:S03]  /*1d40*/  BSSY.RECONVERGENT B0, `(.L_x_71) ;  /* 0x0000030000007945 */ /* 0x000fe60003800200 */
[----:B------:R-:W-:-:S04]  /*1d50*/  SHF.R.U32.HI R17, RZ, 0x18, R17 ;  /* 0x00000018ff117819 */ /* 0x000fc80000011611 */
[----:B------:R-:W-:-:S13]  /*1d60*/  ISETP.NE.U32.AND P0, PT, R17, RZ, PT ;  /* 0x000000ff1100720c */ /* 0x000fda0003f05070 */
[----:B------:R-:W-:Y:S05]  /*1d70*/  @P0 BRA `(.L_x_72) ;  /* 0x0000000000280947 */ /* 0x000fea0003800000 */
[----:B------:R-:W-:-:S04]  /*1d80*/  SHF.L.U32 R17, R0, 0x1, RZ ;  /* 0x0000000100117819 */ /* 0x000fc800000006ff */
[----:B------:R-:W-:-:S13]  /*1d90*/  ISETP.NE.AND P0, PT, R17, RZ, PT ;  /* 0x000000ff1100720c */ /* 0x000fda0003f05270 */
[----:B------:R-:W-:Y:S01]  /*1da0*/  @P0 FFMA R18, R0, 1.84467440737095516160e+19, RZ ;  /* 0x5f80000000120823 */ /* 0x000fe200000000ff */
[----:B------:R-:W-:Y:S08]  /*1db0*/  @!P0 MUFU.RCP R19, R0 ;  /* 0x0000000000138308 */ /* 0x000ff00000001000 */
[----:B------:R-:W0:Y:S02]  /*1dc0*/  @P0 MUFU.RCP R17, R18 ;  /* 0x0000001200110308 */ /* 0x000e240000001000 */
[----:B0-----:R-:W-:-:S04]  /*1dd0*/  @P0 FFMA R24, R18, R17, -1 ;  /* 0xbf80000012180423 */ /* 0x001fc80000000011 */
[----:B------:R-:W-:-:S04]  /*1de0*/  @P0 FADD.FTZ R24, -R24, -RZ ;  /* 0x800000ff18180221 */ /* 0x000fc80000010100 */
[----:B------:R-:W-:-:S04]  /*1df0*/  @P0 FFMA R24, R17, R24, R17 ;  /* 0x0000001811180223 */ /* 0x000fc80000000011 */
[----:B------:R-:W-:Y:S01]  /*1e00*/  @P0 FFMA R19, R24, 1.84467440737095516160e+19, RZ ;  /* 0x5f80000018130823 */ /* 0x000fe200000000ff */
[----:B------:R-:W-:Y:S06]  /*1e10*/  BRA `(.L_x_73) ;  /* 0x0000000000887947 */ /* 0x000fec0003800000 */
.L_x_72:
[----:B------:R-:W-:-:S04]  /*1e20*/  IADD3 R18, PT, PT, R17, -0xfd, RZ ;  /* 0xffffff0311127810 */ /* 0x000fc80007ffe0ff */
[----:B------:R-:W-:-:S13]  /*1e30*/  ISETP.GT.U32.AND P0, PT, R18, 0x1, PT ;  /* 0x000000011200780c */ /* 0x000fda0003f04070 */
[----:B------:R-:W-:Y:S05]  /*1e40*/  @P0 BRA `(.L_x_74) ;  /* 0x0000000000780947 */ /* 0x000fea0003800000 */
[----:B------:R-:W-:Y:S01]  /*1e50*/  LOP3.LUT R27, R0, 0x7fffff, RZ, 0xc0, !PT ;  /* 0x007fffff001b7812 */ /* 0x000fe200078ec0ff */
[----:B------:R-:W-:-:S03]  /*1e60*/  HFMA2 R21, -RZ, RZ, 0, 1.78813934326171875e-07 ;  /* 0x00000003ff157431 */ /* 0x000fc600000001ff */
[----:B------:R-:W-:-:S04]  /*1e70*/  LOP3.LUT R27, R27, 0x3f800000, RZ, 0xfc, !PT ;  /* 0x3f8000001b1b7812 */ /* 0x000fc800078efcff */
[----:B------:R-:W0:Y:S01]  /*1e80*/  MUFU.RCP R24, R27 ;  /* 0x0000001b00187308 */ /* 0x000e220000001000 */
[----:B------:R-:W-:Y:S01]  /*1e90*/  SHF.L.U32 R21, R21, R18, RZ ;  /* 0x0000001215157219 */ /* 0x000fe200000006ff */
[----:B0-----:R-:W-:-:S04]  /*1ea0*/  FFMA R25, R27, R24, -1 ;  /* 0xbf8000001b197423 */ /* 0x001fc80000000018 */
[----:B------:R-:W-:-:S04]  /*1eb0*/  FADD.FTZ R25, -R25, -RZ ;  /* 0x800000ff19197221 */ /* 0x000fc80000010100 */
[CCC-:B------:R-:W-:Y:S01]  /*1ec0*/  FFMA.RM R19, R24.reuse, R25.reuse, R24.reuse ;  /* 0x0000001918137223 */ /* 0x1c0fe20000004018 */
[----:B------:R-:W-:-:S04]  /*1ed0*/  FFMA.RP R24, R24, R25, R24 ;  /* 0x0000001918187223 */ /* 0x000fc80000008018 */
[C---:B------:R-:W-:Y:S02]  /*1ee0*/  LOP3.LUT R25, R19.reuse, 0x7fffff, RZ, 0xc0, !PT ;  /* 0x007fffff13197812 */ /* 0x040fe400078ec0ff */
[----:B------:R-:W-:Y:S02]  /*1ef0*/  FSETP.NEU.FTZ.AND P0, PT, R19, R24, PT ;  /* 0x000000181300720b */ /* 0x000fe40003f1d000 */
[----:B------:R-:W-:Y:S02]  /*1f00*/  LOP3.LUT R25, R25, 0x800000, RZ, 0xfc, !PT ;  /* 0x0080000019197812 */ /* 0x000fe400078efcff */
[----:B------:R-:W-:Y:S02]  /*1f10*/  SEL R19, RZ, 0xffffffff, !P0 ;  /* 0xffffffffff137807 */ /* 0x000fe40004000000 */
[----:B------:R-:W-:Y:S02]  /*1f20*/  LOP3.LUT R21, R21, R25, RZ, 0xc0, !PT ;  /* 0x0000001915157212 */ /* 0x000fe400078ec0ff */
[----:B------:R-:W-:-:S02]  /*1f30*/  IADD3 R19, PT, PT, -R19, RZ, RZ ;  /* 0x000000ff13137210 */ /* 0x000fc40007ffe1ff */
[-C--:B------:R-:W-:Y:S02]  /*1f40*/  SHF.R.U32.HI R21, RZ, R18.reuse, R21 ;  /* 0x00000012ff157219 */ /* 0x080fe40000011615 */
[----:B------:R-:W-:Y:S02]  /*1f50*/  LOP3.LUT P1, RZ, R19, R18, R25, 0xf8, !PT ;  /* 0x0000001213ff7212 */ /* 0x000fe4000782f819 */
[C---:B------:R-:W-:Y:S02]  /*1f60*/  LOP3.LUT P0, RZ, R21.reuse, 0x1, RZ, 0xc0, !PT ;  /* 0x0000000115ff7812 */ /* 0x040fe4000780c0ff */
[----:B------:R-:W-:-:S04]  /*1f70*/  LOP3.LUT P2, RZ, R21, 0x2, RZ, 0xc0, !PT ;  /* 0x0000000215ff7812 */ /* 0x000fc8000784c0ff */
[----:B------:R-:W-:Y:S02]  /*1f80*/  PLOP3.LUT P0, PT, P0, P1, P2, 0xe0, 0x0 ;  /* 0x000000000000781c */ /* 0x000fe40000703c20 */
[----:B------:R-:W-:Y:S02]  /*1f90*/  LOP3.LUT P1, RZ, R0, 0x7fffff, RZ, 0xc0, !PT ;  /* 0x007fffff00ff7812 */ /* 0x000fe4000782c0ff */
[----:B------:R-:W-:-:S04]  /*1fa0*/  SEL R18, RZ, 0x1, !P0 ;  /* 0x00000001ff127807 */ /* 0x000fc80004000000 */
[----:B------:R-:W-:-:S04]  /*1fb0*/  IADD3 R18, PT, PT, -R18, RZ, RZ ;  /* 0x000000ff12127210 */ /* 0x000fc80007ffe1ff */
[----:B------:R-:W-:Y:S02]  /*1fc0*/  ISETP.GE.AND P0, PT, R18, RZ, PT ;  /* 0x000000ff1200720c */ /* 0x000fe40003f06270 */
[----:B------:R-:W-:-:S04]  /*1fd0*/  IADD3 R18, PT, PT, R17, -0xfc, RZ ;  /* 0xffffff0411127810 */ /* 0x000fc80007ffe0ff */
[----:B------:R-:W-:-:S07]  /*1fe0*/  SHF.R.U32.HI R19, RZ, R18, R25 ;  /* 0x00000012ff137219 */ /* 0x000fce0000011619 */
[----:B------:R-:W-:-:S04]  /*1ff0*/  @!P0 IADD3 R19, PT, PT, R19, 0x1, RZ ;  /* 0x0000000113138810 */ /* 0x000fc80007ffe0ff */
[----:B------:R-:W-:-:S04]  /*2000*/  @!P1 SHF.L.U32 R19, R19, 0x1, RZ ;  /* 0x0000000113139819 */ /* 0x000fc800000006ff */
[----:B------:R-:W-:Y:S01]  /*2010*/  LOP3.LUT R19, R19, 0x80000000, R0, 0xf8, !PT ;  /* 0x8000000013137812 */ /* 0x000fe200078ef800 */
[----:B------:R-:W-:Y:S06]  /*2020*/  BRA `(.L_x_73) ;  /* 0x0000000000047947 */ /* 0x000fec0003800000 */
.L_x_74:
[----:B------:R0:W1:Y:S02]  /*2030*/  MUFU.RCP R19, R0 ;  /* 0x0000000000137308 */ /* 0x0000640000001000 */
.L_x_73:
[----:B------:R-:W-:Y:S05]  /*2040*/  BSYNC.RECONVERGENT B0 ;  /* 0x0000000000007941 */ /* 0x000fea0003800200 */
.L_x_71:
[----:B------:R-:W-:Y:S01]  /*2050*/  HFMA2 R25, -RZ, RZ, 0, 0 ;  /* 0x00000000ff197431 */ /* 0x000fe200000001ff */
[----:B------:R-:W-:-:S04]  /*2060*/  MOV R24, R2 ;  /* 0x0000000200187202 */ /* 0x000fc80000000f00 */
[----:B01----:R-:W-:Y:S05]  /*2070*/  RET.REL.NODEC R24 `(_Z14compute_forcesP6float3S0_Pffi) ;  /* 0xffffffdc18e07950 */ /* 0x003fea0003c3ffff */
.L_x_75:
        /* <DEDUP_REMOVED lines=16> */
.L_x_115:


//--------------------- .text._Z11zero_forcesP6float3i --------------------------
	.section	.text._Z11zero_forcesP6float3i,"ax",@progbits
	.align	128
        .global         _Z11zero_forcesP6float3i
        .type           _Z11zero_forcesP6float3i,@function
        .size           _Z11zero_forcesP6float3i,(.L_x_123 - _Z11zero_forcesP6float3i)
        .other          _Z11zero_forcesP6float3i,@"STO_CUDA_ENTRY STV_DEFAULT"
_Z11zero_forcesP6float3i:
.text._Z11zero_forcesP6float3i:
        /* <DEDUP_REMOVED lines=11> */
[----:B-1----:R-:W-:Y:S04]  /*00b0*/  STG.E desc[UR4][R2.64], RZ ;  /* 0x000000ff02007986 */ /* 0x002fe8000c101904 */
[----:B------:R-:W-:Y:S04]  /*00c0*/  STG.E desc[UR4][R2.64+0x4], RZ ;  /* 0x000004ff02007986 */ /* 0x000fe8000c101904 */
[----:B------:R-:W-:Y:S01]  /*00d0*/  STG.E desc[UR4][R2.64+0x8], RZ ;  /* 0x000008ff02007986 */ /* 0x000fe2000c101904 */
[----:B------:R-:W-:Y:S05]  /*00e0*/  EXIT ;  /* 0x000000000000794d */ /* 0x000fea0003800000 */
.L_x_76:
        /* <DEDUP_REMOVED lines=9> */
.L_x_123:


//--------------------- .text._Z18remove_cm_velocityP6float3S_i --------------------------
	.section	.text._Z18remove_cm_velocityP6float3S_i,"ax",@progbits
	.align	128
        .global         _Z18remove_cm_velocityP6float3S_i
        .type           _Z18remove_cm_velocityP6float3S_i,@function
        .size           _Z18remove_cm_velocityP6float3S_i,(.L_x_116 - _Z18remove_cm_velocityP6float3S_i)
        .other          _Z18remove_cm_velocityP6float3S_i,@"STO_CUDA_ENTRY STV_DEFAULT"
_Z18remove_cm_velocityP6float3S_i:
.text._Z18remove_cm_velocityP6float3S_i:
        /* <DEDUP_REMOVED lines=8> */
[----:B------:R-:W0:Y:S01]  /*0080*/  LDCU UR4, c[0x0][0x388] ;  /* 0x00007100ff0477ac */ /* 0x000e220008000800 */
[----:B------:R-:W-:-:S04]  /*0090*/  I2FP.F32.S32 R3, UR5 ;  /* 0x0000000500037c45 */ /* 0x000fc80008201400 */
[----:B------:R-:W1:Y:S01]  /*00a0*/  MUFU.RCP R0, R3 ;  /* 0x0000000300007308 */ /* 0x000e620000001000 */
[----:B0-----:R-:W-:-:S07]  /*00b0*/  IMAD.U32 R6, RZ, RZ, UR4 ;  /* 0x00000004ff067e24 */ /* 0x001fce000f8e00ff */
[----:B------:R-:W0:Y:S01]  /*00c0*/  FCHK P0, R6, R3 ;  /* 0x0000000306007302 */ /* 0x000e220000000000 */
[----:B-1----:R-:W-:-:S04]  /*00d0*/  FFMA R5, -R3, R0, 1 ;  /* 0x3f80000003057423 */ /* 0x002fc80000000100 */
[----:B------:R-:W-:-:S04]  /*00e0*/  FFMA R0, R0, R5, R0 ;  /* 0x0000000500007223 */ /* 0x000fc80000000000 */
[----:B------:R-:W-:-:S04]  /*00f0*/  FFMA R2, R0, UR4, RZ ;  /* 0x0000000400027c23 */ /* 0x000fc800080000ff */
[----:B------:R-:W-:-:S04]  /*0100*/  FFMA R5, -R3, R2, UR4 ;  /* 0x0000000403057e23 */ /* 0x000fc80008000102 */
[----:B------:R-:W-:Y:S01]  /*0110*/  FFMA R2, R0, R5, R2 ;  /* 0x0000000500027223 */ /* 0x000fe20000000002 */
[----:B0-----:R-:W-:Y:S06]  /*0120*/  @!P0 BRA `(.L_x_77) ;  /* 0x0000000000108947 */ /* 0x001fec0003800000 */
[----:B------:R-:W0:Y:S01]  /*0130*/  LDC R0, c[0x0][0x388] ;  /* 0x0000e200ff007b82 */ /* 0x000e220000000800 */
[----:B------:R-:W-:-:S07]  /*0140*/  MOV R6, 0x160 ;  /* 0x0000016000067802 */ /* 0x000fce0000000f00 */
[----:B0-----:R-:W-:Y:S05]  /*0150*/  CALL.REL.NOINC `($__internal_1_$__cuda_sm3x_div_rn_noftz_f32_slowpath) ;  /* 0x0000000000a47944 */ /* 0x001fea0003c00000 */
[----:B------:R-:W-:-:S07]  /*0160*/  IMAD.MOV.U32 R2, RZ, RZ, R0 ;  /* 0x000000ffff027224 */ /* 0x000fce00078e0000 */
.L_x_77:
[----:B------:R-:W0:Y:S01]  /*0170*/  LDCU UR4, c[0x0][0x38c] ;  /* 0x00007180ff0477ac */ /* 0x000e220008000800 */
[----:B------:R-:W1:Y:S01]  /*0180*/  MUFU.RCP R0, R3 ;  /* 0x0000000300007308 */ /* 0x000e620000001000 */
[----:B0-----:R-:W-:Y:S02]  /*0190*/  IMAD.U32 R8, RZ, RZ, UR4 ;  /* 0x00000004ff087e24 */ /* 0x001fe4000f8e00ff */
[----:B-1----:R-:W-:-:S05]  /*01a0*/  FFMA R5, -R3, R0, 1 ;  /* 0x3f80000003057423 */ /* 0x002fca0000000100 */
[----:B------:R-:W0:Y:S01]  /*01b0*/  FCHK P0, R8, R3 ;  /* 0x0000000308007302 */ /* 0x000e220000000000 */
        /* <DEDUP_REMOVED lines=9> */
.L_x_78:
[----:B------:R-:W0:Y:S01]  /*0250*/  LDCU UR6, c[0x0][0x390] ;  /* 0x00007200ff0677ac */ /* 0x000e220008000800 */
[----:B------:R-:W1:Y:S01]  /*0260*/  MUFU.RCP R0, R3 ;  /* 0x0000000300007308 */ /* 0x000e620000001000 */
[----:B------:R-:W2:Y:S01]  /*0270*/  LDCU.64 UR4, c[0x0][0x358] ;  /* 0x00006b00ff0477ac */ /* 0x000ea20008000a00 */
[----:B0-----:R-:W-:Y:S02]  /*0280*/  IMAD.U32 R8, RZ, RZ, UR6 ;  /* 0x00000006ff087e24 */ /* 0x001fe4000f8e00ff */
[----:B-1----:R-:W-:-:S04]  /*0290*/  FFMA R7, -R3, R0, 1 ;  /* 0x3f80000003077423 */ /* 0x002fc80000000100 */
[----:B------:R-:W0:Y:S01]  /*02a0*/  FCHK P0, R8, R3 ;  /* 0x0000000308007302 */ /* 0x000e220000000000 */
[----:B------:R-:W-:-:S04]  /*02b0*/  FFMA R0, R0, R7, R0 ;  /* 0x0000000700007223 */ /* 0x000fc80000000000 */
[----:B------:R-:W-:-:S04]  /*02c0*/  FFMA R6, R0, UR6, RZ ;  /* 0x0000000600067c23 */ /* 0x000fc800080000ff */
[----:B------:R-:W-:-:S04]  /*02d0*/  FFMA R7, -R3, R6, UR6 ;  /* 0x0000000603077e23 */ /* 0x000fc80008000106 */
[----:B------:R-:W-:Y:S01]  /*02e0*/  FFMA R0, R0, R7, R6 ;  /* 0x0000000700007223 */ /* 0x000fe20000000006 */
[----:B0-2---:R-:W-:Y:S06]  /*02f0*/  @!P0 BRA `(.L_x_79) ;  /* 0x00000000000c8947 */ /* 0x005fec0003800000 */
[----:B------:R-:W0:Y:S01]  /*0300*/  LDC R0, c[0x0][0x390] ;  /* 0x0000e400ff007b82 */ /* 0x000e220000000800 */
[----:B------:R-:W-:-:S07]  /*0310*/  MOV R6, 0x330 ;  /* 0x0000033000067802 */ /* 0x000fce0000000f00 */
[----:B0-----:R-:W-:Y:S05]  /*0320*/  CALL.REL.NOINC `($__internal_1_$__cuda_sm3x_div_rn_noftz_f32_slowpath) ;  /* 0x0000000000307944 */ /* 0x001fea0003c00000 */
.L_x_79:
[----:B------:R-:W0:Y:S02]  /*0330*/  LDC.64 R6, c[0x0][0x380] ;  /* 0x0000e000ff067b82 */ /* 0x000e240000000a00 */
[----:B0-----:R-:W-:-:S05]  /*0340*/  IMAD.WIDE R6, R4, 0xc, R6 ;  /* 0x0000000c04067825 */ /* 0x001fca00078e0206 */
[----:B------:R-:W2:Y:S04]  /*0350*/  LDG.E R3, desc[UR4][R6.64] ;  /* 0x0000000406037981 */ /* 0x000ea8000c1e1900 */
[----:B------:R-:W3:Y:S04]  /*0360*/  LDG.E R4, desc[UR4][R6.64+0x4] ;  /* 0x0000040406047981 */ /* 0x000ee8000c1e1900 */
[----:B------:R-:W4:Y:S01]  /*0370*/  LDG.E R9, desc[UR4][R6.64+0x8] ;  /* 0x0000080406097981 */ /* 0x000f22000c1e1900 */
[----:B--2---:R-:W-:Y:S01]  /*0380*/  FADD R3, R3, -R2 ;  /* 0x8000000203037221 */ /* 0x004fe20000000000 */
[----:B---3--:R-:W-:-:S04]  /*0390*/  FADD R5, R4, -R5 ;  /* 0x8000000504057221 */ /* 0x008fc80000000000 */
[----:B------:R-:W-:Y:S01]  /*03a0*/  STG.E desc[UR4][R6.64], R3 ;  /* 0x0000000306007986 */ /* 0x000fe2000c101904 */
[----:B----4-:R-:W-:-:S03]  /*03b0*/  FADD R9, R9, -R0 ;  /* 0x8000000009097221 */ /* 0x010fc60000000000 */
[----:B------:R-:W-:Y:S04]  /*03c0*/  STG.E desc[UR4][R6.64+0x4], R5 ;  /* 0x0000040506007986 */ /* 0x000fe8000c101904 */
[----:B------:R-:W-:Y:S01]  /*03d0*/  STG.E desc[UR4][R6.64+0x8], R9 ;  /* 0x0000080906007986 */ /* 0x000fe2000c101904 */
[----:B------:R-:W-:Y:S05]  /*03e0*/  EXIT ;  /* 0x000000000000794d */ /* 0x000fea0003800000 */
        .weak           $__internal_1_$__cuda_sm3x_div_rn_noftz_f32_slowpath
        .type           $__internal_1_$__cuda_sm3x_div_rn_noftz_f32_slowpath,@function
        .size           $__internal_1_$__cuda_sm3x_div_rn_noftz_f32_slowpath,(.L_x_116 - $__internal_1_$__cuda_sm3x_div_rn_noftz_f32_slowpath)
$__internal_1_$__cuda_sm3x_div_rn_noftz_f32_slowpath:
[----:B------:R-:W-:Y:S02]  /*03f0*/  SHF.R.U32.HI R8, RZ, 0x17, R3 ;  /* 0x00000017ff087819 */ /* 0x000fe40000011603 */
[----:B------:R-:W-:Y:S02]  /*0400*/  SHF.R.U32.HI R7, RZ, 0x17, R0 ;  /* 0x00000017ff077819 */ /* 0x000fe40000011600 */
[----:B------:R-:W-:Y:S02]  /*0410*/  LOP3.LUT R14, R8, 0xff, RZ, 0xc0, !PT ;  /* 0x000000ff080e7812 */ /* 0x000fe400078ec0ff */
[----:B------:R-:W-:Y:S02]  /*0420*/  LOP3.LUT R12, R7, 0xff, RZ, 0xc0, !PT ;  /* 0x000000ff070c7812 */ /* 0x000fe400078ec0ff */
[----:B------:R-:W-:Y:S01]  /*0430*/  MOV R7, R3 ;  /* 0x0000000300077202 */ /* 0x000fe20000000f00 */
[----:B------:R-:W-:Y:S02]  /*0440*/  VIADD R10, R14, 0xffffffff ;  /* 0xffffffff0e0a7836 */ /* 0x000fe40000000000 */
[----:B------:R-:W-:-:S03]  /*0450*/  VIADD R9, R12, 0xffffffff ;  /* 0xffffffff0c097836 */ /* 0x000fc60000000000 */
[----:B------:R-:W-:-:S04]  /*0460*/  ISETP.GT.U32.AND P0, PT, R10, 0xfd, PT ;  /* 0x000000fd0a00780c */ /* 0x000fc80003f04070 */
[----:B------:R-:W-:-:S13]  /*0470*/  ISETP.GT.U32.OR P0, PT, R9, 0xfd, P0 ;  /* 0x000000fd0900780c */ /* 0x000fda0000704470 */
[----:B------:R-:W-:Y:S01]  /*0480*/  @!P0 IMAD.MOV.U32 R8, RZ, RZ, RZ ;  /* 0x000000ffff088224 */ /* 0x000fe200078e00ff */
[----:B------:R-:W-:Y:S06]  /*0490*/  @!P0 BRA `(.L_x_80) ;  /* 0x00000000005c8947 */ /* 0x000fec0003800000 */
[----:B------:R-:W-:Y:S02]  /*04a0*/  FSETP.GTU.FTZ.AND P0, PT, |R0|, +INF , PT ;  /* 0x7f8000000000780b */ /* 0x000fe40003f1c200 */
[----:B------:R-:W-:-:S04]  /*04b0*/  FSETP.GTU.FTZ.AND P1, PT, |R3|, +INF , PT ;  /* 0x7f8000000300780b */ /* 0x000fc80003f3c200 */
[----:B------:R-:W-:-:S13]  /*04c0*/  PLOP3.LUT P0, PT, P0, P1, PT, 0xf8, 0x8f ;  /* 0x00000000008f781c */ /* 0x000fda0000703f70 */
[----:B------:R-:W-:Y:S05]  /*04d0*/  @P0 BRA `(.L_x_81) ;  /* 0x0000000400440947 */ /* 0x000fea0003800000 */
[----:B------:R-:W-:-:S13]  /*04e0*/  LOP3.LUT P0, RZ, R7, 0x7fffffff, R0, 0xc8, !PT ;  /* 0x7fffffff07ff7812 */ /* 0x000fda000780c800 */
[----:B------:R-:W-:Y:S05]  /*04f0*/  @!P0 BRA `(.L_x_82) ;  /* 0x0000000400348947 */ /* 0x000fea0003800000 */
[C---:B------:R-:W-:Y:S02]  /*0500*/  FSETP.NEU.FTZ.AND P2, PT, |R0|.reuse, +INF , PT ;  /* 0x7f8000000000780b */ /* 0x040fe40003f5d200 */
[----:B------:R-:W-:Y:S02]  /*0510*/  FSETP.NEU.FTZ.AND P1, PT, |R3|, +INF , PT ;  /* 0x7f8000000300780b */ /* 0x000fe40003f3d200 */
[----:B------:R-:W-:-:S11]  /*0520*/  FSETP.NEU.FTZ.AND P0, PT, |R0|, +INF , PT ;  /* 0x7f8000000000780b */ /* 0x000fd60003f1d200 */
[----:B------:R-:W-:Y:S05]  /*0530*/  @!P1 BRA !P2, `(.L_x_82) ;  /* 0x0000000400249947 */ /* 0x000fea0005000000 */
[----:B------:R-:W-:-:S04]  /*0540*/  LOP3.LUT P2, RZ, R0, 0x7fffffff, RZ, 0xc0, !PT ;  /* 0x7fffffff00ff7812 */ /* 0x000fc8000784c0ff */
[----:B------:R-:W-:-:S13]  /*0550*/  PLOP3.LUT P1, PT, P1, P2, PT, 0x2f, 0xf2 ;  /* 0x0000000000f2781c */ /* 0x000fda0000f24577 */
[----:B------:R-:W-:Y:S05]  /*0560*/  @P1 BRA `(.L_x_83) ;  /* 0x0000000400101947 */ /* 0x000fea0003800000 */
[----:B------:R-:W-:-:S04]  /*0570*/  LOP3.LUT P1, RZ, R7, 0x7fffffff, RZ, 0xc0, !PT ;  /* 0x7fffffff07ff7812 */ /* 0x000fc8000782c0ff */
[----:B------:R-:W-:-:S13]  /*0580*/  PLOP3.LUT P0, PT, P0, P1, PT, 0x2f, 0xf2 ;  /* 0x0000000000f2781c */ /* 0x000fda0000702577 */
[----:B------:R-:W-:Y:S05]  /*0590*/  @P0 BRA `(.L_x_84) ;  /* 0x0000000000f80947 */ /* 0x000fea0003800000 */
[----:B------:R-:W-:Y:S02]  /*05a0*/  ISETP.GE.AND P0, PT, R9, RZ, PT ;  /* 0x000000ff0900720c */ /* 0x000fe40003f06270 */
[----:B------:R-:W-:-:S11]  /*05b0*/  ISETP.GE.AND P1, PT, R10, RZ, PT ;  /* 0x000000ff0a00720c */ /* 0x000fd60003f26270 */
[----:B------:R-:W-:Y:S02]  /*05c0*/  @P0 IMAD.MOV.U32 R8, RZ, RZ, RZ ;  /* 0x000000ffff080224 */ /* 0x000fe400078e00ff */
[----:B------:R-:W-:Y:S01]  /*05d0*/  @!P0 FFMA R0, R0, 1.84467440737095516160e+19, RZ ;  /* 0x5f80000000008823 */ /* 0x000fe200000000ff */
[----:B------:R-:W-:Y:S02]  /*05e0*/  @!P0 IMAD.MOV.U32 R8, RZ, RZ, -0x40 ;  /* 0xffffffc0ff088424 */ /* 0x000fe400078e00ff */
[----:B------:R-:W-:Y:S02]  /*05f0*/  @!P1 FFMA R7, R3, 1.84467440737095516160e+19, RZ ;  /* 0x5f80000003079823 */ /* 0x000fe400000000ff */
[----:B------:R-:W-:-:S07]  /*0600*/  @!P1 VIADD R8, R8, 0x40 ;  /* 0x0000004008089836 */ /* 0x000fce0000000000 */
.L_x_80:
[----:B------:R-:W-:-:S05]  /*0610*/  LEA R10, R14, 0xc0800000, 0x17 ;  /* 0xc08000000e0a7811 */ /* 0x000fca00078eb8ff */
[----:B------:R-:W-:Y:S01]  /*0620*/  IMAD.IADD R10, R7, 0x1, -R10 ;  /* 0x00000001070a7824 */ /* 0x000fe200078e0a0a */
[----:B------:R-:W-:-:S03]  /*0630*/  IADD3 R7, PT, PT, R12, -0x7f, RZ ;  /* 0xffffff810c077810 */ /* 0x000fc60007ffe0ff */
[----:B------:R-:W0:Y:S01]  /*0640*/  MUFU.RCP R9, R10 ;  /* 0x0000000a00097308 */ /* 0x000e220000001000 */
[----:B------:R-:W-:Y:S01]  /*0650*/  FADD.FTZ R11, -R10, -RZ ;  /* 0x800000ff0a0b7221 */ /* 0x000fe20000010100 */
[----:B------:R-:W-:-:S03]  /*0660*/  IMAD R0, R7, -0x800000, R0 ;  /* 0xff80000007007824 */ /* 0x000fc600078e0200 */
[----:B0-----:R-:W-:-:S04]  /*0670*/  FFMA R12, R9, R11, 1 ;  /* 0x3f800000090c7423 */ /* 0x001fc8000000000b */
[----:B------:R-:W-:-:S04]  /*0680*/  FFMA R16, R9, R12, R9 ;  /* 0x0000000c09107223 */ /* 0x000fc80000000009 */
[----:B------:R-:W-:-:S04]  /*0690*/  FFMA R9, R0, R16, RZ ;  /* 0x0000001000097223 */ /* 0x000fc800000000ff */
[----:B------:R-:W-:-:S04]  /*06a0*/  FFMA R12, R11, R9, R0 ;  /* 0x000000090b0c7223 */ /* 0x000fc80000000000 */
[----:B------:R-:W-:Y:S01]  /*06b0*/  FFMA R13, R16, R12, R9 ;  /* 0x0000000c100d7223 */ /* 0x000fe20000000009 */
[----:B------:R-:W-:-:S03]  /*06c0*/  IADD3 R9, PT, PT, R7, 0x7f, -R14 ;  /* 0x0000007f07097810 */ /* 0x000fc60007ffe80e */
[----:B------:R-:W-:Y:S02]  /*06d0*/  FFMA R12, R11, R13, R0 ;  /* 0x0000000d0b0c7223 */ /* 0x000fe40000000000 */
[----:B------:R-:W-:Y:S02]  /*06e0*/  IMAD.IADD R9, R9, 0x1, R8 ;  /* 0x0000000109097824 */ /* 0x000fe400078e0208 */
[----:B------:R-:W-:-:S05]  /*06f0*/  FFMA R0, R16, R12, R13 ;  /* 0x0000000c10007223 */ /* 0x000fca000000000d */
[----:B------:R-:W-:-:S04]  /*0700*/  SHF.R.U32.HI R7, RZ, 0x17, R0 ;  /* 0x00000017ff077819 */ /* 0x000fc80000011600 */
[----:B------:R-:W-:-:S05]  /*0710*/  LOP3.LUT R7, R7, 0xff, RZ, 0xc0, !PT ;  /* 0x000000ff07077812 */ /* 0x000fca00078ec0ff */
[----:B------:R-:W-:-:S04]  /*0720*/  IMAD.IADD R11, R7, 0x1, R9 ;  /* 0x00000001070b7824 */ /* 0x000fc800078e0209 */
[----:B------:R-:W-:-:S05]  /*0730*/  VIADD R7, R11, 0xffffffff ;  /* 0xffffffff0b077836 */ /* 0x000fca0000000000 */
[----:B------:R-:W-:-:S13]  /*0740*/  ISETP.GE.U32.AND P0, PT, R7, 0xfe, PT ;  /* 0x000000fe0700780c */ /* 0x000fda0003f06070 */
[----:B------:R-:W-:Y:S05]  /*0750*/  @!P0 BRA `(.L_x_85) ;  /* 0x0000000000808947 */ /* 0x000fea0003800000 */
[----:B------:R-:W-:-:S13]  /*0760*/  ISETP.GT.AND P0, PT, R11, 0xfe, PT ;  /* 0x000000fe0b00780c */ /* 0x000fda0003f04270 */
[----:B------:R-:W-:Y:S05]  /*0770*/  @P0 BRA `(.L_x_86) ;  /* 0x00000000006c0947 */ /* 0x000fea0003800000 */
[----:B------:R-:W-:-:S13]  /*0780*/  ISETP.GE.AND P0, PT, R11, 0x1, PT ;  /* 0x000000010b00780c */ /* 0x000fda0003f06270 */
[----:B------:R-:W-:Y:S05]  /*0790*/  @P0 BRA `(.L_x_87) ;  /* 0x0000000000980947 */ /* 0x000fea0003800000 */
[----:B------:R-:W-:Y:S02]  /*07a0*/  ISETP.GE.AND P0, PT, R11, -0x18, PT ;  /* 0xffffffe80b00780c */ /* 0x000fe40003f06270 */
[----:B------:R-:W-:-:S11]  /*07b0*/  LOP3.LUT R0, R0, 0x80000000, RZ, 0xc0, !PT ;  /* 0x8000000000007812 */ /* 0x000fd600078ec0ff */
[----:B------:R-:W-:Y:S05]  /*07c0*/  @!P0 BRA `(.L_x_87) ;  /* 0x00000000008c8947 */ /* 0x000fea0003800000 */
[CCC-:B------:R-:W-:Y:S01]  /*07d0*/  FFMA.RZ R7, R16.reuse, R12.reuse, R13.reuse ;  /* 0x0000000c10077223 */ /* 0x1c0fe2000000c00d */
[C---:B------:R-:W-:Y:S02]  /*07e0*/  VIADD R10, R11.reuse, 0x20 ;  /* 0x000000200b0a7836 */ /* 0x040fe40000000000 */
[CCC-:B------:R-:W-:Y:S01]  /*07f0*/  FFMA.RM R8, R16.reuse, R12.reuse, R13.reuse ;  /* 0x0000000c10087223 */ /* 0x1c0fe2000000400d */
[----:B------:R-:W-:Y:S02]  /*0800*/  ISETP.NE.AND P2, PT, R11, RZ, PT ;  /* 0x000000ff0b00720c */ /* 0x000fe40003f45270 */
[----:B------:R-:W-:Y:S01]  /*0810*/  LOP3.LUT R9, R7, 0x7fffff, RZ, 0xc0, !PT ;  /* 0x007fffff07097812 */ /* 0x000fe200078ec0ff */
[----:B------:R-:W-:Y:S01]  /*0820*/  FFMA.RP R7, R16, R12, R13 ;  /* 0x0000000c10077223 */ /* 0x000fe2000000800d */
[----:B------:R-:W-:Y:S02]  /*0830*/  ISETP.NE.AND P1, PT, R11, RZ, PT ;  /* 0x000000ff0b00720c */ /* 0x000fe40003f25270 */
[----:B------:R-:W-:-:S02]  /*0840*/  LOP3.LUT R9, R9, 0x800000, RZ, 0xfc, !PT ;  /* 0x0080000009097812 */ /* 0x000fc400078efcff */
[----:B------:R-:W-:Y:S02]  /*0850*/  IADD3 R11, PT, PT, -R11, RZ, RZ ;  /* 0x000000ff0b0b7210 */ /* 0x000fe40007ffe1ff */
[----:B------:R-:W-:Y:S02]  /*0860*/  SHF.L.U32 R10, R9, R10, RZ ;  /* 0x0000000a090a7219 */ /* 0x000fe400000006ff */
[----:B------:R-:W-:Y:S02]  /*0870*/  FSETP.NEU.FTZ.AND P0, PT, R7, R8, PT ;  /* 0x000000080700720b */ /* 0x000fe40003f1d000 */
[----:B------:R-:W-:Y:S02]  /*0880*/  SEL R8, R11, RZ, P2 ;  /* 0x000000ff0b087207 */ /* 0x000fe40001000000 */
[----:B------:R-:W-:Y:S02]  /*0890*/  ISETP.NE.AND P1, PT, R10, RZ, P1 ;  /* 0x000000ff0a00720c */ /* 0x000fe40000f25270 */
[----:B------:R-:W-:-:S02]  /*08a0*/  SHF.R.U32.HI R8, RZ, R8, R9 ;  /* 0x00000008ff087219 */ /* 0x000fc40000011609 */
[----:B------:R-:W-:Y:S02]  /*08b0*/  PLOP3.LUT P0, PT, P0, P1, PT, 0xf8, 0x8f ;  /* 0x00000000008f781c */ /* 0x000fe40000703f70 */
[----:B------:R-:W-:Y:S02]  /*08c0*/  SHF.R.U32.HI R10, RZ, 0x1, R8 ;  /* 0x00000001ff0a7819 */ /* 0x000fe40000011608 */
[----:B------:R-:W-:-:S04]  /*08d0*/  SEL R7, RZ, 0x1, !P0 ;  /* 0x00000001ff077807 */ /* 0x000fc80004000000 */
[----:B------:R-:W-:-:S04]  /*08e0*/  LOP3.LUT R7, R7, 0x1, R10, 0xf8, !PT ;  /* 0x0000000107077812 */ /* 0x000fc800078ef80a */
[----:B------:R-:W-:-:S05]  /*08f0*/  LOP3.LUT R7, R7, R8, RZ, 0xc0, !PT ;  /* 0x0000000807077212 */ /* 0x000fca00078ec0ff */
[----:B------:R-:W-:-:S05]  /*0900*/  IMAD.IADD R7, R10, 0x1, R7 ;  /* 0x000000010a077824 */ /* 0x000fca00078e0207 */
[----:B------:R-:W-:Y:S01]  /*0910*/  LOP3.LUT R0, R7, R0, RZ, 0xfc, !PT ;  /* 0x0000000007007212 */ /* 0x000fe200078efcff */
[----:B------:R-:W-:Y:S06]  /*0920*/  BRA `(.L_x_87) ;  /* 0x0000000000347947 */ /* 0x000fec0003800000 */
.L_x_86:
[----:B------:R-:W-:-:S04]  /*0930*/  LOP3.LUT R0, R0, 0x80000000, RZ, 0xc0, !PT ;  /* 0x8000000000007812 */ /* 0x000fc800078ec0ff */
[----:B------:R-:W-:Y:S01]  /*0940*/  LOP3.LUT R0, R0, 0x7f800000, RZ, 0xfc, !PT ;  /* 0x7f80000000007812 */ /* 0x000fe200078efcff */
[----:B------:R-:W-:Y:S06]  /*0950*/  BRA `(.L_x_87) ;  /* 0x0000000000287947 */ /* 0x000fec0003800000 */
.L_x_85:
[----:B------:R-:W-:Y:S01]  /*0960*/  IMAD R0, R9, 0x800000, R0 ;  /* 0x0080000009007824 */ /* 0x000fe200078e0200 */
[----:B------:R-:W-:Y:S06]  /*0970*/  BRA `(.L_x_87) ;  /* 0x0000000000207947 */ /* 0x000fec0003800000 */
.L_x_84:
[----:B------:R-:W-:-:S04]  /*0980*/  LOP3.LUT R0, R7, 0x80000000, R0, 0x48, !PT ;  /* 0x8000000007007812 */ /* 0x000fc800078e4800 */
[----:B------:R-:W-:Y:S01]  /*0990*/  LOP3.LUT R0, R0, 0x7f800000, RZ, 0xfc, !PT ;  /* 0x7f80000000007812 */ /* 0x000fe200078efcff */
[----:B------:R-:W-:Y:S06]  /*09a0*/  BRA `(.L_x_87) ;  /* 0x0000000000147947 */ /* 0x000fec0003800000 */
.L_x_83:
[----:B------:R-:W-:Y:S01]  /*09b0*/  LOP3.LUT R0, R7, 0x80000000, R0, 0x48, !PT ;  /* 0x8000000007007812 */ /* 0x000fe200078e4800 */
[----:B------:R-:W-:Y:S06]  /*09c0*/  BRA `(.L_x_87) ;  /* 0x00000000000c7947 */ /* 0x000fec0003800000 */
.L_x_82:
[----:B------:R-:W0:Y:S01]  /*09d0*/  MUFU.RSQ R0, -QNAN ;  /* 0xffc0000000007908 */ /* 0x000e220000001400 */
[----:B------:R-:W-:Y:S05]  /*09e0*/  BRA `(.L_x_87) ;  /* 0x0000000000047947 */ /* 0x000fea0003800000 */
.L_x_81:
[----:B------:R-:W-:-:S07]  /*09f0*/  FADD.FTZ R0, R0, R3 ;  /* 0x0000000300007221 */ /* 0x000fce0000010000 */
.L_x_87:
[----:B------:R-:W-:-:S04]  /*0a00*/  IMAD.MOV.U32 R7, RZ, RZ, 0x0 ;  /* 0x00000000ff077424 */ /* 0x000fc800078e00ff */
[----:B0-----:R-:W-:Y:S05]  /*0a10*/  RET.REL.NODEC R6 `(_Z18remove_cm_velocityP6float3S_i) ;  /* 0xfffffff406787950 */ /* 0x001fea0003c3ffff */
.L_x_88:
        /* <DEDUP_REMOVED lines=14> */
.L_x_116:


//--------------------- .text._Z15init_velocitiesP6float3S0_P17curandStateXORWOWfi --------------------------
	.section	.text._Z15init_velocitiesP6float3S0_P17curandStateXORWOWfi,"ax",@progbits
	.align	128
        .global         _Z15init_velocitiesP6float3S0_P17curandStateXORWOWfi
        .type           _Z15init_velocitiesP6float3S0_P17curandStateXORWOWfi,@function
        .size           _Z15init_velocitiesP6float3S0_P17curandStateXORWOWfi,(.L_x_117 - _Z15init_velocitiesP6float3S0_P17curandStateXORWOWfi)
        .other          _Z15init_velocitiesP6float3S0_P17curandStateXORWOWfi,@"STO_CUDA_ENTRY STV_DEFAULT"
_Z15init_velocitiesP6float3S0_P17curandStateXORWOWfi:
.text._Z15init_velocitiesP6float3S0_P17curandStateXORWOWfi:
        /* <DEDUP_REMOVED lines=10> */
[----:B------:R-:W-:Y:S01]  /*00a0*/  IMAD.MOV.U32 R8, RZ, RZ, 0x3198c20f ;  /* 0x3198c20fff087424 */ /* 0x000fe200078e00ff */
[----:B------:R-:W-:Y:S01]  /*00b0*/  ISETP.NE.AND P0, PT, R10, RZ, PT ;  /* 0x000000ff0a00720c */ /* 0x000fe20003f05270 */
[----:B------:R-:W-:Y:S01]  /*00c0*/  IMAD.MOV.U32 R9, RZ, RZ, 0x5efdb30c ;  /* 0x5efdb30cff097424 */ /* 0x000fe200078e00ff */
[----:B------:R-:W-:Y:S01]  /*00d0*/  BSSY.RECONVERGENT B0, `(.L_x_89) ;  /* 0x00000ea000007945 */ /* 0x000fe20003800200 */
[----:B------:R-:W-:Y:S01]  /*00e0*/  IMAD.MOV.U32 R12, RZ, RZ, 0x423bb012 ;  /* 0x423bb012ff0c7424 */ /* 0x000fe200078e00ff */
[----:B------:R-:W-:Y:S01]  /*00f0*/  SHF.R.S32.HI R11, RZ, 0x1f, R10 ;  /* 0x0000001fff0b7819 */ /* 0x000fe2000001140a */
[----:B------:R-:W-:Y:S02]  /*0100*/  IMAD.MOV.U32 R13, RZ, RZ, -0x75bd8fc ;  /* 0xf8a42704ff0d7424 */ /* 0x000fe400078e00ff */
[----:B------:R-:W-:-:S02]  /*0110*/  IMAD.MOV.U32 R16, RZ, RZ, -0x23270784 ;  /* 0xdcd8f87cff107424 */ /* 0x000fc400078e00ff */
[----:B------:R-:W-:Y:S02]  /*0120*/  IMAD.MOV.U32 R17, RZ, RZ, 0x57fa2510 ;  /* 0x57fa2510ff117424 */ /* 0x000fe400078e00ff */
[----:B------:R-:W-:Y:S02]  /*0130*/  IMAD.MOV.U32 R15, RZ, RZ, 0x5efdb30c ;  /* 0x5efdb30cff0f7424 */ /* 0x000fe400078e00ff */
[----:B------:R-:W-:Y:S02]  /*0140*/  IMAD.MOV.U32 R5, RZ, RZ, -0x75bd8fc ;  /* 0xf8a42704ff057424 */ /* 0x000fe400078e00ff */
[----:B------:R-:W-:Y:S02]  /*0150*/  IMAD.MOV.U32 R4, RZ, RZ, 0x423bb012 ;  /* 0x423bb012ff047424 */ /* 0x000fe400078e00ff */
[----:B------:R-:W-:Y:S02]  /*0160*/  IMAD.MOV.U32 R3, RZ, RZ, 0x57fa2510 ;  /* 0x57fa2510ff037424 */ /* 0x000fe400078e00ff */
[----:B------:R-:W-:-:S02]  /*0170*/  IMAD.MOV.U32 R2, RZ, RZ, -0x23270784 ;  /* 0xdcd8f87cff027424 */ /* 0x000fc400078e00ff */
[----:B0-----:R-:W-:-:S05]  /*0180*/  IMAD.WIDE R6, R10, 0x30, R6 ;  /* 0x000000300a067825 */ /* 0x001fca00078e0206 */
[----:B-1----:R0:W-:Y:S04]  /*0190*/  STG.E.64 desc[UR6][R6.64], R8 ;  /* 0x0000000806007986 */ /* 0x0021e8000c101b06 */
[----:B------:R0:W-:Y:S04]  /*01a0*/  STG.E.64 desc[UR6][R6.64+0x8], R12 ;  /* 0x0000080c06007986 */ /* 0x0001e8000c101b06 */
[----:B------:R0:W-:Y:S01]  /*01b0*/  STG.E.64 desc[UR6][R6.64+0x10], R16 ;  /* 0x0000101006007986 */ /* 0x0001e2000c101b06 */
[----:B------:R-:W-:Y:S05]  /*01c0*/  @!P0 BRA `(.L_x_90) ;  /* 0x0000000c00688947 */ /* 0x000fea0003800000 */
[----:B------:R-:W-:Y:S02]  /*01d0*/  IMAD.MOV.U32 R0, RZ, RZ, RZ ;  /* 0x000000ffff007224 */ /* 0x000fe400078e00ff */
[----:B------:R-:W-:Y:S02]  /*01e0*/  IMAD.MOV.U32 R15, RZ, RZ, 0x5efdb30c ;  /* 0x5efdb30cff0f7424 */ /* 0x000fe400078e00ff */
[----:B0-----:R-:W-:Y:S02]  /*01f0*/  IMAD.MOV.U32 R12, RZ, RZ, R10 ;  /* 0x000000ffff0c7224 */ /* 0x001fe400078e000a */
[----:B------:R-:W-:Y:S02]  /*0200*/  IMAD.MOV.U32 R13, RZ, RZ, R11 ;  /* 0x000000ffff0d7224 */ /* 0x000fe400078e000b */
[----:B------:R-:W-:Y:S02]  /*0210*/  IMAD.MOV.U32 R4, RZ, RZ, 0x423bb012 ;  /* 0x423bb012ff047424 */ /* 0x000fe400078e00ff */
[----:B------:R-:W-:-:S02]  /*0220*/  IMAD.MOV.U32 R5, RZ, RZ, -0x75bd8fc ;  /* 0xf8a42704ff057424 */ /* 0x000fc400078e00ff */
[----:B------:R-:W-:Y:S02]  /*0230*/  IMAD.MOV.U32 R2, RZ, RZ, -0x23270784 ;  /* 0xdcd8f87cff027424 */ /* 0x000fe400078e00ff */
[----:B------:R-:W-:-:S07]  /*0240*/  IMAD.MOV.U32 R3, RZ, RZ, 0x57fa2510 ;  /* 0x57fa2510ff037424 */ /* 0x000fce00078e00ff */
.L_x_96:
[----:B------:R-:W-:Y:S01]  /*0250*/  LOP3.LUT R6, R12, 0x3, RZ, 0xc0, !PT ;  /* 0x000000030c067812 */ /* 0x000fe200078ec0ff */
[----:B------:R-:W-:Y:S03]  /*0260*/  BSSY.RECONVERGENT B1, `(.L_x_91) ;  /* 0x00000ca000017945 */ /* 0x000fe60003800200 */
[----:B------:R-:W-:-:S04]  /*0270*/  ISETP.NE.U32.AND P0, PT, R6, RZ, PT ;  /* 0x000000ff0600720c */ /* 0x000fc80003f05070 */
[----:B------:R-:W-:-:S13]  /*0280*/  ISETP.NE.AND.EX P0, PT, RZ, RZ, PT, P0 ;  /* 0x000000ffff00720c */ /* 0x000fda0003f05300 */
[----:B0-----:R-:W-:Y:S05]  /*0290*/  @!P0 BRA `(.L_x_92) ;  /* 0x0000000c00188947 */ /* 0x001fea0003800000 */
[----:B------:R-:W0:Y:S01]  /*02a0*/  LDC.64 R6, c[0x4][RZ] ;  /* 0x01000000ff067b82 */ /* 0x000e220000000a00 */
[----:B------:R-:W-:Y:S02]  /*02b0*/  IMAD.MOV.U32 R14, RZ, RZ, RZ ;  /* 0x000000ffff0e7224 */ /* 0x000fe400078e00ff */
[----:B0-----:R-:W-:-:S07]  /*02c0*/  IMAD.WIDE.U32 R6, R0, 0xc80, R6 ;  /* 0x00000c8000067825 */ /* 0x001fce00078e0006 */
.L_x_95:
[----:B0-----:R-:W-:Y:S01]  /*02d0*/  IMAD.MOV.U32 R15, RZ, RZ, RZ ;  /* 0x000000ffff0f7224 */ /* 0x001fe200078e00ff */
[----:B------:R-:W-:Y:S01]  /*02e0*/  CS2R R2, SRZ ;  /* 0x0000000000027805 */ /* 0x000fe2000001ff00 */
[----:B------:R-:W-:Y:S01]  /*02f0*/  IMAD.MOV.U32 R16, RZ, RZ, RZ ;  /* 0x000000ffff107224 */ /* 0x000fe200078e00ff */
[----:B------:R-:W-:-:S07]  /*0300*/  CS2R R4, SRZ ;  /* 0x0000000000047805 */ /* 0x000fce000001ff00 */
.L_x_94:
[----:B------:R-:W0:Y:S02]  /*0310*/  LDC.64 R8, c[0x0][0x390] ;  /* 0x0000e400ff087b82 */ /* 0x000e240000000a00 */
[----:B0-----:R-:W-:-:S04]  /*0320*/  IMAD.WIDE R8, R10, 0x30, R8 ;  /* 0x000000300a087825 */ /* 0x001fc800078e0208 */
[----:B------:R-:W-:-:S05]  /*0330*/  IMAD.WIDE.U32 R8, R16, 0x4, R8 ;  /* 0x0000000410087825 */ /* 0x000fca00078e0008 */
[----:B------:R0:W5:Y:S01]  /*0340*/  LDG.E R17, desc[UR6][R8.64+0x4] ;  /* 0x0000040608117981 */ /* 0x000162000c1e1900 */
[----:B------:R-:W-:-:S07]  /*0350*/  IMAD.MOV.U32 R18, RZ, RZ, RZ ;  /* 0x000000ffff127224 */ /* 0x000fce00078e00ff */
.L_x_93:
[----:B-----5:R-:W-:Y:S01]  /*0360*/  SHF.R.U32.HI R23, RZ, R18, R17 ;  /* 0x00000012ff177219 */ /* 0x020fe20000011611 */
[----:B0-----:R-:W-:-:S03]  /*0370*/  IMAD.SHL.U32 R9, R16, 0x20, RZ ;  /* 0x0000002010097824 */ /* 0x001fc600078e00ff */
[----:B------:R-:W-:Y:S01]  /*0380*/  LOP3.LUT R19, R23, 0x1, RZ, 0xc0, !PT ;  /* 0x0000000117137812 */ /* 0x000fe200078ec0ff */
[----:B------:R-:W-:-:S03]  /*0390*/  IMAD.IADD R8, R9, 0x1, R18 ;  /* 0x0000000109087824 */ /* 0x000fc600078e0212 */
[----:B------:R-:W-:Y:S01]  /*03a0*/  ISETP.NE.U32.AND P0, PT, R19, 0x1, PT ;  /* 0x000000011300780c */ /* 0x000fe20003f05070 */
[----:B------:R-:W-:-:S03]  /*03b0*/  IMAD R9, R8, 0x5, RZ ;  /* 0x0000000508097824 */ /* 0x000fc600078e02ff */
[----:B------:R-:W-:Y:S01]  /*03c0*/  R2P PR, R23, 0x7e ;  /* 0x0000007e17007804 */ /* 0x000fe20000000000 */
[----:B------:R-:W-:-:S08]  /*03d0*/  IMAD.WIDE.U32 R8, R9, 0x4, R6 ;  /* 0x0000000409087825 */ /* 0x000fd000078e0006 */
[----:B------:R-:W2:Y:S04]  /*03e0*/  @!P0 LDG.E R20, desc[UR6][R8.64] ;  /* 0x0000000608148981 */ /* 0x000ea8000c1e1900 */
[----:B------:R-:W3:Y:S04]  /*03f0*/  @!P0 LDG.E R22, desc[UR6][R8.64+0x10] ;  /* 0x0000100608168981 */ /* 0x000ee8000c1e1900 */
[----:B------:R-:W4:Y:S04]  /*0400*/  @P1 LDG.E R24, desc[UR6][R8.64+0x14] ;  /* 0x0000140608181981 */ /* 0x000f28000c1e1900 */
[----:B------:R-:W4:Y:S04]  /*0410*/  @P2 LDG.E R26, desc[UR6][R8.64+0x28] ;  /* 0x00002806081a2981 */ /* 0x000f28000c1e1900 */
[----:B------:R-:W4:Y:S04]  /*0420*/  @!P0 LDG.E R19, desc[UR6][R8.64+0x4] ;  /* 0x0000040608138981 */ /* 0x000f28000c1e1900 */
[----:B------:R-:W4:Y:S04]  /*0430*/  @!P0 LDG.E R21, desc[UR6][R8.64+0xc] ;  /* 0x00000c0608158981 */ /* 0x000f28000c1e1900 */
[----:B------:R-:W4:Y:S04]  /*0440*/  @P1 LDG.E R25, desc[UR6][R8.64+0x18] ;  /* 0x0000180608191981 */ /* 0x000f28000c1e1900 */
[----:B------:R-:W4:Y:S04]  /*0450*/  @P3 LDG.E R28, desc[UR6][R8.64+0x3c] ;  /* 0x00003c06081c3981 */ /* 0x000f28000c1e1900 */
[----:B------:R-:W4:Y:S01]  /*0460*/  @P6 LDG.E R27, desc[UR6][R8.64+0x7c] ;  /* 0x00007c06081b6981 */ /* 0x000f22000c1e1900 */
[----:B--2---:R-:W-:-:S03]  /*0470*/  @!P0 LOP3.LUT R15, R15, R20, RZ, 0x3c, !PT ;  /* 0x000000140f0f8212 */ /* 0x004fc600078e3cff */
[----:B------:R-:W2:Y:S01]  /*0480*/  @!P0 LDG.E R20, desc[UR6][R8.64+0x8] ;  /* 0x0000080608148981 */ /* 0x000ea2000c1e1900 */
[----:B---3--:R-:W-:-:S03]  /*0490*/  @!P0 LOP3.LUT R3, R3, R22, RZ, 0x3c, !PT ;  /* 0x0000001603038212 */ /* 0x008fc600078e3cff */
[----:B------:R-:W3:Y:S01]  /*04a0*/  @P1 LDG.E R22, desc[UR6][R8.64+0x24] ;  /* 0x0000240608161981 */ /* 0x000ee2000c1e1900 */
[----:B----4-:R-:W-:-:S03]  /*04b0*/  @P1 LOP3.LUT R15, R15, R24, RZ, 0x3c, !PT ;  /* 0x000000180f0f1212 */ /* 0x010fc600078e3cff */
[----:B------:R-:W4:Y:S01]  /*04c0*/  @P2 LDG.E R24, desc[UR6][R8.64+0x38] ;  /* 0x0000380608182981 */ /* 0x000f22000c1e1900 */
[----:B------:R-:W-:-:S03]  /*04d0*/  @P2 LOP3.LUT R15, R15, R26, RZ, 0x3c, !PT ;  /* 0x0000001a0f0f2212 */ /* 0x000fc600078e3cff */
[----:B------:R-:W4:Y:S01]  /*04e0*/  @P4 LDG.E R26, desc[UR6][R8.64+0x50] ;  /* 0x00005006081a4981 */ /* 0x000f22000c1e1900 */
[----:B------:R-:W-:-:S03]  /*04f0*/  @!P0 LOP3.LUT R4, R4, R19, RZ, 0x3c, !PT ;  /* 0x0000001304048212 */ /* 0x000fc600078e3cff */
[----:B------:R-:W4:Y:S01]  /*0500*/  @P1 LDG.E R19, desc[UR6][R8.64+0x20] ;  /* 0x0000200608131981 */ /* 0x000f22000c1e1900 */
[----:B------:R-:W-:-:S03]  /*0510*/  @!P0 LOP3.LUT R2, R2, R21, RZ, 0x3c, !PT ;  /* 0x0000001502028212 */ /* 0x000fc600078e3cff */
[----:B------:R-:W4:Y:S01]  /*0520*/  @P2 LDG.E R21, desc[UR6][R8.64+0x2c] ;  /* 0x00002c0608152981 */ /* 0x000f22000c1e1900 */
[----:B------:R-:W-:-:S03]  /*0530*/  @P1 LOP3.LUT R4, R4, R25, RZ, 0x3c, !PT ;  /* 0x0000001904041212 */ /* 0x000fc600078e3cff */
[----:B------:R-:W4:Y:S01]  /*0540*/  @P2 LDG.E R25, desc[UR6][R8.64+0x34] ;  /* 0x0000340608192981 */ /* 0x000f22000c1e1900 */
[----:B--2---:R-:W-:-:S03]  /*0550*/  @!P0 LOP3.LUT R5, R5, R20, RZ, 0x3c, !PT ;  /* 0x0000001405058212 */ /* 0x004fc600078e3cff */
[----:B------:R-:W2:Y:S01]  /*0560*/  @P1 LDG.E R20, desc[UR6][R8.64+0x1c] ;  /* 0x00001c0608141981 */ /* 0x000ea2000c1e1900 */
[----:B---3--:R-:W-:-:S03]  /*0570*/  @P1 LOP3.LUT R3, R3, R22, RZ, 0x3c, !PT ;  /* 0x0000001603031212 */ /* 0x008fc600078e3cff */
[----:B------:R-:W3:Y:S01]  /*0580*/  @P2 LDG.E R22, desc[UR6][R8.64+0x30] ;  /* 0x0000300608162981 */ /* 0x000ee2000c1e1900 */
[----:B----4-:R-:W-:-:S03]  /*0590*/  @P2 LOP3.LUT R3, R3, R24, RZ, 0x3c, !PT ;  /* 0x0000001803032212 */ /* 0x010fc600078e3cff */
[----:B------:R-:W4:Y:S01]  /*05a0*/  @P3 LDG.E R24, desc[UR6][R8.64+0x4c] ;  /* 0x00004c0608183981 */ /* 0x000f22000c1e1900 */
[----:B------:R-:W-:-:S04]  /*05b0*/  @P3 LOP3.LUT R15, R15, R28, RZ, 0x3c, !PT ;  /* 0x0000001c0f0f3212 */ /* 0x000fc800078e3cff */
[----:B------:R-:W-:Y:S02]  /*05c0*/  @P4 LOP3.LUT R15, R15, R26, RZ, 0x3c, !PT ;  /* 0x0000001a0f0f4212 */ /* 0x000fe400078e3cff */
[----:B------:R-:W-:Y:S01]  /*05d0*/  @P1 LOP3.LUT R2, R2, R19, RZ, 0x3c, !PT ;  /* 0x0000001302021212 */ /* 0x000fe200078e3cff */
[----:B------:R-:W4:Y:S04]  /*05e0*/  @P5 LDG.E R26, desc[UR6][R8.64+0x64] ;  /* 0x00006406081a5981 */ /* 0x000f28000c1e1900 */
[----:B------:R-:W4:Y:S01]  /*05f0*/  @P3 LDG.E R19, desc[UR6][R8.64+0x40] ;  /* 0x0000400608133981 */ /* 0x000f22000c1e1900 */
[----:B------:R-:W-:Y:S02]  /*0600*/  @P2 LOP3.LUT R4, R4, R21, RZ, 0x3c, !PT ;  /* 0x0000001504042212 */ /* 0x000fe400078e3cff */
[----:B------:R-:W-:Y:S01]  /*0610*/  @P2 LOP3.LUT R2, R2, R25, RZ, 0x3c, !PT ;  /* 0x0000001902022212 */ /* 0x000fe200078e3cff */
[----:B------:R-:W4:Y:S04]  /*0620*/  @P3 LDG.E R21, desc[UR6][R8.64+0x48] ;  /* 0x0000480608153981 */ /* 0x000f28000c1e1900 */
[----:B------:R-:W4:Y:S01]  /*0630*/  @P4 LDG.E R25, desc[UR6][R8.64+0x54] ;  /* 0x0000540608194981 */ /* 0x000f22000c1e1900 */
[----:B--2---:R-:W-:-:S03]  /*0640*/  @P1 LOP3.LUT R5, R5, R20, RZ, 0x3c, !PT ;  /* 0x0000001405051212 */ /* 0x004fc600078e3cff */
[----:B------:R-:W2:Y:S01]  /*0650*/  @P3 LDG.E R20, desc[UR6][R8.64+0x44] ;  /* 0x0000440608143981 */ /* 0x000ea2000c1e1900 */
[----:B---3--:R-:W-:-:S03]  /*0660*/  @P2 LOP3.LUT R5, R5, R22, RZ, 0x3c, !PT ;  /* 0x0000001605052212 */ /* 0x008fc600078e3cff */
[----:B------:R-:W3:Y:S01]  /*0670*/  @P4 LDG.E R22, desc[UR6][R8.64+0x58] ;  /* 0x0000580608164981 */ /* 0x000ee2000c1e1900 */
[----:B----4-:R-:W-:-:S03]  /*0680*/  @P3 LOP3.LUT R3, R3, R24, RZ, 0x3c, !PT ;  /* 0x0000001803033212 */ /* 0x010fc600078e3cff */
[----:B------:R-:W4:Y:S01]  /*0690*/  @P4 LDG.E R24, desc[UR6][R8.64+0x60] ;  /* 0x0000600608184981 */ /* 0x000f22000c1e1900 */
[----:B------:R-:W-:Y:S02]  /*06a0*/  LOP3.LUT P0, RZ, R23, 0x80, RZ, 0xc0, !PT ;  /* 0x0000008017ff7812 */ /* 0x000fe4000780c0ff */
[----:B------:R-:W-:Y:S02]  /*06b0*/  @P5 LOP3.LUT R15, R15, R26, RZ, 0x3c, !PT ;  /* 0x0000001a0f0f5212 */ /* 0x000fe400078e3cff */
[----:B------:R-:W4:Y:S01]  /*06c0*/  @P6 LDG.E R26, desc[UR6][R8.64+0x78] ;  /* 0x00007806081a6981 */ /* 0x000f22000c1e1900 */
[----:B------:R-:W-:-:S03]  /*06d0*/  @P3 LOP3.LUT R4, R4, R19, RZ, 0x3c, !PT ;  /* 0x0000001304043212 */ /* 0x000fc600078e3cff */
[----:B------:R-:W4:Y:S01]  /*06e0*/  @P4 LDG.E R19, desc[UR6][R8.64+0x5c] ;  /* 0x00005c0608134981 */ /* 0x000f22000c1e1900 */
[----:B------:R-:W-:-:S03]  /*06f0*/  @P3 LOP3.LUT R2, R2, R21, RZ, 0x3c, !PT ;  /* 0x0000001502023212 */ /* 0x000fc600078e3cff */
[----:B------:R-:W4:Y:S01]  /*0700*/  @P5 LDG.E R21, desc[UR6][R8.64+0x68] ;  /* 0x0000680608155981 */ /* 0x000f22000c1e1900 */
[----:B------:R-:W-:-:S03]  /*0710*/  @P4 LOP3.LUT R4, R4, R25, RZ, 0x3c, !PT ;  /* 0x0000001904044212 */ /* 0x000fc600078e3cff */
[----:B------:R-:W4:Y:S01]  /*0720*/  @P5 LDG.E R25, desc[UR6][R8.64+0x70] ;  /* 0x0000700608195981 */ /* 0x000f22000c1e1900 */
[----:B--2---:R-:W-:-:S03]  /*0730*/  @P3 LOP3.LUT R5, R5, R20, RZ, 0x3c, !PT ;  /* 0x0000001405053212 */ /* 0x004fc600078e3cff */
[----:B------:R-:W2:Y:S01]  /*0740*/  @P5 LDG.E R20, desc[UR6][R8.64+0x6c] ;  /* 0x00006c0608145981 */ /* 0x000ea2000c1e1900 */
[----:B---3--:R-:W-:-:S03]  /*0750*/  @P4 LOP3.LUT R5, R5, R22, RZ, 0x3c, !PT ;  /* 0x0000001605054212 */ /* 0x008fc600078e3cff */
[----:B------:R-:W3:Y:S01]  /*0760*/  @P5 LDG.E R22, desc[UR6][R8.64+0x74] ;  /* 0x0000740608165981 */ /* 0x000ee2000c1e1900 */
[----:B----4-:R-:W-:-:S03]  /*0770*/  @P4 LOP3.LUT R3, R3, R24, RZ, 0x3c, !PT ;  /* 0x0000001803034212 */ /* 0x010fc600078e3cff */
[----:B------:R-:W4:Y:S01]  /*0780*/  @P0 LDG.E R24, desc[UR6][R8.64+0x8c] ;  /* 0x00008c0608180981 */ /* 0x000f22000c1e1900 */
[----:B------:R-:W-:-:S03]  /*0790*/  @P6 LOP3.LUT R15, R15, R26, RZ, 0x3c, !PT ;  /* 0x0000001a0f0f6212 */ /* 0x000fc600078e3cff */
        /* <DEDUP_REMOVED lines=13> */
[----:B------:R-:W-:Y:S02]  /*0870*/  @P6 LOP3.LUT R4, R4, R27, RZ, 0x3c, !PT ;  /* 0x0000001b04046212 */ /* 0x000fe400078e3cff */
[----:B------:R-:W-:Y:S02]  /*0880*/  @P6 LOP3.LUT R2, R2, R19, RZ, 0x3c, !PT ;  /* 0x0000001302026212 */ /* 0x000fe400078e3cff */
[----:B------:R-:W-:Y:S02]  /*0890*/  @P0 LOP3.LUT R4, R4, R21, RZ, 0x3c, !PT ;  /* 0x0000001504040212 */ /* 0x000fe400078e3cff */
[----:B------:R-:W-:Y:S02]  /*08a0*/  @P0 LOP3.LUT R2, R2, R25, RZ, 0x3c, !PT ;  /* 0x0000001902020212 */ /* 0x000fe400078e3cff */
[----:B--2---:R-:W-:Y:S02]  /*08b0*/  @P6 LOP3.LUT R5, R5, R20, RZ, 0x3c, !PT ;  /* 0x0000001405056212 */ /* 0x004fe400078e3cff */
[----:B---3--:R-:W-:-:S02]  /*08c0*/  @P6 LOP3.LUT R3, R3, R22, RZ, 0x3c, !PT ;  /* 0x0000001603036212 */ /* 0x008fc400078e3cff */
[----:B----4-:R-:W-:Y:S02]  /*08d0*/  @P0 LOP3.LUT R5, R5, R24, RZ, 0x3c, !PT ;  /* 0x0000001805050212 */ /* 0x010fe400078e3cff */
[----:B------:R-:W-:Y:S02]  /*08e0*/  @P0 LOP3.LUT R3, R3, R26, RZ, 0x3c, !PT ;  /* 0x0000001a03030212 */ /* 0x000fe400078e3cff */
[----:B------:R-:W-:-:S13]  /*08f0*/  R2P PR, R23.B1, 0x7f ;  /* 0x0000007f17007804 */ /* 0x000fda0000001000 */
[----:B------:R-:W2:Y:S04]  /*0900*/  @P0 LDG.E R20, desc[UR6][R8.64+0xa0] ;  /* 0x0000a00608140981 */ /* 0x000ea8000c1e1900 */
[----:B------:R-:W3:Y:S04]  /*0910*/  @P1 LDG.E R24, desc[UR6][R8.64+0xb4] ;  /* 0x0000b40608181981 */ /* 0x000ee8000c1e1900 */
[----:B------:R-:W4:Y:S04]  /*0920*/  @P2 LDG.E R26, desc[UR6][R8.64+0xc8] ;  /* 0x0000c806081a2981 */ /* 0x000f28000c1e1900 */
[----:B------:R-:W4:Y:S04]  /*0930*/  @P3 LDG.E R28, desc[UR6][R8.64+0xdc] ;  /* 0x0000dc06081c3981 */ /* 0x000f28000c1e1900 */
[----:B------:R-:W4:Y:S04]  /*0940*/  @P0 LDG.E R21, desc[UR6][R8.64+0xa4] ;  /* 0x0000a40608150981 */ /* 0x000f28000c1e1900 */
[----:B------:R-:W4:Y:S04]  /*0950*/  @P0 LDG.E R22, desc[UR6][R8.64+0xa8] ;  /* 0x0000a80608160981 */ /* 0x000f28000c1e1900 */
        /* <DEDUP_REMOVED lines=22> */
[----:B------:R-:W-:Y:S02]  /*0ac0*/  LOP3.LUT P0, RZ, R23, 0x8000, RZ, 0xc0, !PT ;  /* 0x0000800017ff7812 */ /* 0x000fe4000780c0ff */
[----:B----4-:R-:W-:Y:S01]  /*0ad0*/  @P5 LOP3.LUT R15, R15, R26, RZ, 0x3c, !PT ;  /* 0x0000001a0f0f5212 */ /* 0x010fe200078e3cff */
[----:B------:R-:W4:Y:S04]  /*0ae0*/  @P3 LDG.E R23, desc[UR6][R8.64+0xe0] ;  /* 0x0000e00608173981 */ /* 0x000f28000c1e1900 */
[----:B------:R-:W2:Y:S01]  /*0af0*/  @P3 LDG.E R26, desc[UR6][R8.64+0xe4] ;  /* 0x0000e406081a3981 */ /* 0x000ea2000c1e1900 */
[----:B------:R-:W-:-:S03]  /*0b00*/  @P1 LOP3.LUT R4, R4, R21, RZ, 0x3c, !PT ;  /* 0x0000001504041212 */ /* 0x000fc600078e3cff */
        /* <DEDUP_REMOVED lines=9> */
[----:B---3--:R-:W-:-:S03]  /*0ba0*/  @P2 LOP3.LUT R3, R3, R24, RZ, 0x3c, !PT ;  /* 0x0000001803032212 */ /* 0x008fc600078e3cff */
[----:B------:R-:W3:Y:S01]  /*0bb0*/  @P4 LDG.E R24, desc[UR6][R8.64+0x100] ;  /* 0x0001000608184981 */ /* 0x000ee2000c1e1900 */
[----:B----4-:R-:W-:-:S03]  /*0bc0*/  @P3 LOP3.LUT R4, R4, R23, RZ, 0x3c, !PT ;  /* 0x0000001704043212 */ /* 0x010fc600078e3cff */
[----:B------:R-:W4:Y:S01]  /*0bd0*/  @P5 LDG.E R23, desc[UR6][R8.64+0x108] ;  /* 0x0001080608175981 */ /* 0x000f22000c1e1900 */
[----:B--2---:R-:W-:-:S03]  /*0be0*/  @P2 LOP3.LUT R2, R2, R21, RZ, 0x3c, !PT ;  /* 0x0000001502022212 */ /* 0x004fc600078e3cff */
[----:B------:R-:W2:Y:S01]  /*0bf0*/  @P4 LDG.E R21, desc[UR6][R8.64+0xfc] ;  /* 0x0000fc0608154981 */ /* 0x000ea2000c1e1900 */
[----:B------:R-:W-:-:S03]  /*0c00*/  @P2 LOP3.LUT R5, R5, R22, RZ, 0x3c, !PT ;  /* 0x0000001605052212 */ /* 0x000fc600078e3cff */
[----:B------:R-:W2:Y:S01]  /*0c10*/  @P4 LDG.E R22, desc[UR6][R8.64+0xf8] ;  /* 0x0000f80608164981 */ /* 0x000ea2000c1e1900 */
[----:B------:R-:W-:Y:S02]  /*0c20*/  @P3 LOP3.LUT R5, R5, R26, RZ, 0x3c, !PT ;  /* 0x0000001a05053212 */ /* 0x000fe400078e3cff */
[----:B------:R-:W-:Y:S01]  /*0c30*/  @P3 LOP3.LUT R2, R2, R25, RZ, 0x3c, !PT ;  /* 0x0000001902023212 */ /* 0x000fe200078e3cff */
[----:B------:R-:W2:Y:S04]  /*0c40*/  @P5 LDG.E R26, desc[UR6][R8.64+0x10c] ;  /* 0x00010c06081a5981 */ /* 0x000ea8000c1e1900 */
        /* <DEDUP_REMOVED lines=15> */
[----:B------:R-:W-:-:S03]  /*0d40*/  @P5 LOP3.LUT R5, R5, R26, RZ, 0x3c, !PT ;  /* 0x0000001a05055212 */ /* 0x000fc600078e3cff */
[----:B------:R-:W2:Y:S01]  /*0d50*/  @P0 LDG.E R26, desc[UR6][R8.64+0x134] ;  /* 0x00013406081a0981 */ /* 0x000ea2000c1e1900 */
[----:B------:R-:W-:-:S03]  /*0d60*/  @P5 LOP3.LUT R2, R2, R25, RZ, 0x3c, !PT ;  /* 0x0000001902025212 */ /* 0x000fc600078e3cff */
[----:B------:R-:W2:Y:S01]  /*0d70*/  @P0 LDG.E R25, desc[UR6][R8.64+0x138] ;  /* 0x0001380608190981 */ /* 0x000ea2000c1e1900 */
[----:B------:R-:W-:-:S05]  /*0d80*/  VIADD R18, R18, 0x10 ;  /* 0x0000001012127836 */ /* 0x000fca0000000000 */
[----:B------:R-:W-:Y:S02]  /*0d90*/  ISETP.NE.AND P1, PT, R18, 0x20, PT ;  /* 0x000000201200780c */ /* 0x000fe40003f25270 */
[----:B------:R-:W-:Y:S02]  /*0da0*/  @P5 LOP3.LUT R3, R3, R20, RZ, 0x3c, !PT ;  /* 0x0000001403035212 */ /* 0x000fe400078e3cff */
[----:B------:R-:W-:Y:S02]  /*0db0*/  @P6 LOP3.LUT R4, R4, R19, RZ, 0x3c, !PT ;  /* 0x0000001304046212 */ /* 0x000fe400078e3cff */
[----:B---3--:R-:W-:Y:S02]  /*0dc0*/  @P6 LOP3.LUT R3, R3, R24, RZ, 0x3c, !PT ;  /* 0x0000001803036212 */ /* 0x008fe400078e3cff */
[----:B----4-:R-:W-:Y:S02]  /*0dd0*/  @P0 LOP3.LUT R4, R4, R23, RZ, 0x3c, !PT ;  /* 0x0000001704040212 */ /* 0x010fe400078e3cff */
[----:B------:R-:W-:-:S02]  /*0de0*/  @P0 LOP3.LUT R3, R3, R28, RZ, 0x3c, !PT ;  /* 0x0000001c03030212 */ /* 0x000fc400078e3cff */
[----:B--2---:R-:W-:Y:S02]  /*0df0*/  @P6 LOP3.LUT R2, R2, R21, RZ, 0x3c, !PT ;  /* 0x0000001502026212 */ /* 0x004fe400078e3cff */
[----:B------:R-:W-:-:S04]  /*0e00*/  @P6 LOP3.LUT R5, R5, R22, RZ, 0x3c, !PT ;  /* 0x0000001605056212 */ /* 0x000fc800078e3cff */
[----:B------:R-:W-:Y:S02]  /*0e10*/  @P0 LOP3.LUT R5, R5, R26, RZ, 0x3c, !PT ;  /* 0x0000001a05050212 */ /* 0x000fe400078e3cff */
[----:B------:R-:W-:Y:S01]  /*0e20*/  @P0 LOP3.LUT R2, R2, R25, RZ, 0x3c, !PT ;  /* 0x0000001902020212 */ /* 0x000fe200078e3cff */
[----:B------:R-:W-:Y:S06]  /*0e30*/  @P1 BRA `(.L_x_93) ;  /* 0xfffffff400481947 */ /* 0x000fec000383ffff */
[----:B------:R-:W-:-:S05]  /*0e40*/  VIADD R16, R16, 0x1 ;  /* 0x0000000110107836 */ /* 0x000fca0000000000 */
[----:B------:R-:W-:-:S13]  /*0e50*/  ISETP.NE.AND P0, PT, R16, 0x5, PT ;  /* 0x000000051000780c */ /* 0x000fda0003f05270 */
[----:B------:R-:W-:Y:S05]  /*0e60*/  @P0 BRA `(.L_x_94) ;  /* 0xfffffff400280947 */ /* 0x000fea000383ffff */
[----:B------:R-:W0:Y:S01]  /*0e70*/  LDC.64 R8, c[0x0][0x390] ;  /* 0x0000e400ff087b82 */ /* 0x000e220000000a00 */
[----:B------:R-:W-:Y:S01]  /*0e80*/  VIADD R14, R14, 0x1 ;  /* 0x000000010e0e7836 */ /* 0x000fe20000000000 */
[----:B------:R-:W-:-:S04]  /*0e90*/  LOP3.LUT R17, R12, 0x3, RZ, 0xc0, !PT ;  /* 0x000000030c117812 */ /* 0x000fc800078ec0ff */
[----:B------:R-:W-:Y:S01]  /*0ea0*/  ISETP.GE.U32.AND P0, PT, R14, R17, PT ;  /* 0x000000110e00720c */ /* 0x000fe20003f06070 */
[----:B0-----:R-:W-:-:S05]  /*0eb0*/  IMAD.WIDE R8, R10, 0x30, R8 ;  /* 0x000000300a087825 */ /* 0x001fca00078e0208 */
[----:B------:R0:W-:Y:S04]  /*0ec0*/  STG.E desc[UR6][R8.64+0x4], R15 ;  /* 0x0000040f08007986 */ /* 0x0001e8000c101906 */
[----:B------:R0:W-:Y:S04]  /*0ed0*/  STG.E.64 desc[UR6][R8.64+0x8], R4 ;  /* 0x0000080408007986 */ /* 0x0001e8000c101b06 */
[----:B------:R0:W-:Y:S01]  /*0ee0*/  STG.E.64 desc[UR6][R8.64+0x10], R2 ;  /* 0x0000100208007986 */ /* 0x0001e2000c101b06 */
[----:B------:R-:W-:Y:S05]  /*0ef0*/  @!P0 BRA `(.L_x_95) ;  /* 0xfffffff000f48947 */ /* 0x000fea000383ffff */
.L_x_92:
[----:B------:R-:W-:Y:S05]  /*0f00*/  BSYNC.RECONVERGENT B1 ;  /* 0x0000000000017941 */ /* 0x000fea0003800200 */
.L_x_91:
[----:B------:R-:W-:Y:S01]  /*0f10*/  ISETP.GT.U32.AND P0, PT, R12, 0x3, PT ;  /* 0x000000030c00780c */ /* 0x000fe20003f04070 */
[----:B------:R-:W-:Y:S01]  /*0f20*/  VIADD R0, R0, 0x1 ;  /* 0x0000000100007836 */ /* 0x000fe20000000000 */
[--C-:B------:R-:W-:Y:S02]  /*0f30*/  SHF.R.U64 R12, R12, 0x2, R13.reuse ;  /* 0x000000020c0c7819 */ /* 0x100fe4000000120d */
[----:B------:R-:W-:Y:S02]  /*0f40*/  ISETP.GT.U32.AND.EX P0, PT, R13, RZ, PT, P0 ;  /* 0x000000ff0d00720c */ /* 0x000fe40003f04100 */
[----:B------:R-:W-:-:S11]  /*0f50*/  SHF.R.U32.HI R13, RZ, 0x2, R13 ;  /* 0x00000002ff0d7819 */ /* 0x000fd6000001160d */
[----:B------:R-:W-:Y:S05]  /*0f60*/  @P0 BRA `(.L_x_96) ;  /* 0xfffffff000b80947 */ /* 0x000fea000383ffff */
.L_x_90:
[----:B------:R-:W-:Y:S05]  /*0f70*/  BSYNC.RECONVERGENT B0 ;  /* 0x0000000000007941 */ /* 0x000fea0003800200 */
.L_x_89:
[----:B------:R-:W-:Y:S01]  /*0f80*/  SHF.R.U32.HI R0, RZ, 0x2, R15 ;  /* 0x00000002ff007819 */ /* 0x000fe2000001160f */
[----:B0-----:R-:W-:Y:S01]  /*0f90*/  IMAD.SHL.U32 R7, R3, 0x10, RZ ;  /* 0x0000001003077824 */ /* 0x001fe200078e00ff */
[----:B------:R-:W-:Y:S02]  /*0fa0*/  BSSY.RECONVERGENT B0, `(.L_x_97) ;  /* 0x000003d000007945 */ /* 0x000fe40003800200 */
[----:B------:R-:W-:-:S05]  /*0fb0*/  LOP3.LUT R0, R0, R15, RZ, 0x3c, !PT ;  /* 0x0000000f00007212 */ /* 0x000fca00078e3cff */
[----:B------:R-:W-:-:S05]  /*0fc0*/  IMAD.SHL.U32 R6, R0, 0x2, RZ ;  /* 0x0000000200067824 */ /* 0x000fca00078e00ff */
[----:B------:R-:W-:Y:S01]  /*0fd0*/  LOP3.LUT R6, R0, R6, R7, 0x96, !PT ;  /* 0x0000000600067212 */ /* 0x000fe200078e9607 */
[----:B------:R-:W-:-:S03]  /*0fe0*/  IMAD.MOV.U32 R7, RZ, RZ, 0x2f800000 ;  /* 0x2f800000ff077424 */ /* 0x000fc600078e00ff */
[----:B------:R-:W-:-:S05]  /*0ff0*/  LOP3.LUT R8, R6, R3, RZ, 0x3c, !PT ;  /* 0x0000000306087212 */ /* 0x000fca00078e3cff */
[----:B------:R-:W-:-:S05]  /*1000*/  VIADD R0, R8, 0x319e49d4 ;  /* 0x319e49d408007836 */ /* 0x000fca0000000000 */
[----:B------:R-:W-:-:S05]  /*1010*/  I2FP.F32.U32 R0, R0 ;  /* 0x0000000000007245 */ /* 0x000fca0000201000 */
[----:B------:R-:W-:Y:S01]  /*1020*/  FFMA R0, R0, R7, 1.1641532182693481445e-10 ;  /* 0x2f00000000007423 */ /* 0x000fe20000000007 */
[----:B------:R-:W-:-:S04]  /*1030*/  IMAD.MOV.U32 R7, RZ, RZ, 0x3e055027 ;  /* 0x3e055027ff077424 */ /* 0x000fc800078e00ff */
[----:B------:R-:W-:-:S13]  /*1040*/  FSETP.GEU.AND P0, PT, R0, 1.175494350822287508e-38, PT ;  /* 0x008000000000780b */ /* 0x000fda0003f0e000 */
[----:B------:R-:W-:-:S04]  /*1050*/  @!P0 FMUL R0, R0, 8388608 ;  /* 0x4b00000000008820 */ /* 0x000fc80000400000 */
[----:B------:R-:W-:-:S05]  /*1060*/  VIADD R6, R0, 0xc0d55555 ;  /* 0xc0d5555500067836 */ /* 0x000fca0000000000 */
[----:B------:R-:W-:-:S04]  /*1070*/  LOP3.LUT R13, R6, 0xff800000, RZ, 0xc0, !PT ;  /* 0xff800000060d7812 */ /* 0x000fc800078ec0ff */
[----:B------:R-:W-:Y:S01]  /*1080*/  I2FP.F32.S32 R12, R13 ;  /* 0x0000000d000c7245 */ /* 0x000fe20000201400 */
[----:B------:R-:W-:Y:S02]  /*1090*/  IMAD.IADD R6, R0, 0x1, -R13 ;  /* 0x0000000100067824 */ /* 0x000fe400078e0a0d */
[----:B------:R-:W-:Y:S02]  /*10a0*/  IMAD.MOV.U32 R13, RZ, RZ, 0x7f800000 ;  /* 0x7f800000ff0d7424 */ /* 0x000fe400078e00ff */
[----:B------:R-:W-:-:S04]  /*10b0*/  FADD R14, R6, -1 ;  /* 0xbf800000060e7421 */ /* 0x000fc80000000000 */
[----:B------:R-:W-:-:S04]  /*10c0*/  FFMA R7, R14, -R7, 0.14084610342979431152 ;  /* 0x3e1039f60e077423 */ /* 0x000fc80000000807 */
[----:B------:R-:W-:-:S04]  /*10d0*/  FFMA R7, R14, R7, -0.12148627638816833496 ;  /* 0xbdf8cdcc0e077423 */ /* 0x000fc80000000007 */
[----:B------:R-:W-:-:S04]  /*10e0*/  FFMA R7, R14, R7, 0.13980610668659210205 ;  /* 0x3e0f29550e077423 */ /* 0x000fc80000000007 */
[----:B------:R-:W-:-:S04]  /*10f0*/  FFMA R7, R14, R7, -0.16684235632419586182 ;  /* 0xbe2ad8b90e077423 */ /* 0x000fc80000000007 */
[C---:B------:R-:W-:Y:S02]  /*1100*/  FFMA R9, R14.reuse, R7, 0.20012299716472625732 ;  /* 0x3e4ced0b0e097423 */ /* 0x040fe40000000007 */
[----:B------:R-:W0:Y:S02]  /*1110*/  LDC.64 R6, c[0x0][0x390] ;  /* 0x0000e400ff067b82 */ /* 0x000e240000000a00 */
[----:B------:R-:W-:-:S04]  /*1120*/  FFMA R9, R14, R9, -0.24999669194221496582 ;  /* 0xbe7fff220e097423 */ /* 0x000fc80000000009 */
[----:B------:R-:W-:-:S04]  /*1130*/  FFMA R9, R14, R9, 0.33333182334899902344 ;  /* 0x3eaaaa780e097423 */ /* 0x000fc80000000009 */
[----:B------:R-:W-:Y:S01]  /*1140*/  FFMA R15, R14, R9, -0.5 ;  /* 0xbf0000000e0f7423 */ /* 0x000fe20000000009 */
[----:B------:R-:W-:Y:S02]  /*1150*/  FSEL R9, RZ, -23, P0 ;  /* 0xc1b80000ff097808 */ /* 0x000fe40000000000 */
[----:B------:R-:W-:Y:S01]  /*1160*/  ISETP.GT.U32.AND P0, PT, R0, 0x7f7fffff, PT ;  /* 0x7f7fffff0000780c */ /* 0x000fe20003f04070 */
[----:B------:R-:W-:Y:S02]  /*1170*/  FMUL R15, R14, R15 ;  /* 0x0000000f0e0f7220 */ /* 0x000fe40000400000 */
[----:B------:R-:W-:Y:S01]  /*1180*/  FFMA R12, R12, 1.1920928955078125e-07, R9 ;  /* 0x340000000c0c7823 */ /* 0x000fe20000000009 */
[----:B------:R-:W-:Y:S01]  /*1190*/  SHF.R.U32.HI R9, RZ, 0x2, R4 ;  /* 0x00000002ff097819 */ /* 0x000fe20000011604 */
[----:B------:R-:W-:-:S03]  /*11a0*/  FFMA R15, R14, R15, R14 ;  /* 0x0000000f0e0f7223 */ /* 0x000fc6000000000e */
[----:B------:R-:W-:Y:S01]  /*11b0*/  LOP3.LUT R9, R9, R4, RZ, 0x3c, !PT ;  /* 0x0000000409097212 */ /* 0x000fe200078e3cff */
[----:B------:R-:W-:Y:S01]  /*11c0*/  FFMA R15, R12, 0.69314718246459960938, R15 ;  /* 0x3f3172180c0f7823 */ /* 0x000fe2000000000f */
[----:B------:R-:W-:Y:S02]  /*11d0*/  IMAD.SHL.U32 R4, R8, 0x10, RZ ;  /* 0x0000001008047824 */ /* 0x000fe400078e00ff */
[----:B0-----:R-:W-:-:S04]  /*11e0*/  IMAD.WIDE R6, R10, 0x30, R6 ;  /* 0x000000300a067825 */ /* 0x001fc800078e0206 */
[C---:B------:R-:W-:Y:S01]  /*11f0*/  @P0 FFMA R15, R0.reuse, R13, +INF ;  /* 0x7f800000000f0423 */ /* 0x040fe2000000000d */
[----:B------:R-:W-:Y:S01]  /*1200*/  FSETP.NEU.AND P0, PT, R0, RZ, PT ;  /* 0x000000ff0000720b */ /* 0x000fe20003f0d000 */
[----:B------:R-:W-:Y:S02]  /*1210*/  IMAD.SHL.U32 R12, R9, 0x2, RZ ;  /* 0x00000002090c7824 */ /* 0x000fe400078e00ff */
[----:B------:R-:W-:Y:S01]  /*1220*/  FMUL R15, R15, -2 ;  /* 0xc00000000f0f7820 */ /* 0x000fe20000400000 */
[----:B------:R0:W-:Y:S01]  /*1230*/  STG.E.64 desc[UR6][R6.64+0x28], RZ ;  /* 0x000028ff06007986 */ /* 0x0001e2000c101b06 */
[----:B------:R-:W-:Y:S01]  /*1240*/  IMAD.MOV.U32 R13, RZ, RZ, 0x30c90fdb ;  /* 0x30c90fdbff0d7424 */ /* 0x000fe200078e00ff */
[----:B------:R-:W-:Y:S02]  /*1250*/  LOP3.LUT R9, R9, R12, R4, 0x96, !PT ;  /* 0x0000000c09097212 */ /* 0x000fe400078e9604 */
[----:B------:R-:W-:Y:S02]  /*1260*/  FSEL R15, R15, +INF , P0 ;  /* 0x7f8000000f0f7808 */ /* 0x000fe40000000000 */
[----:B------:R-:W-:-:S02]  /*1270*/  LOP3.LUT R9, R9, R8, RZ, 0x3c, !PT ;  /* 0x0000000809097212 */ /* 0x000fc400078e3cff */
[----:B------:R0:W1:Y:S01]  /*1280*/  MUFU.RSQ R14, R15 ;  /* 0x0000000f000e7308 */ /* 0x0000620000001400 */
[----:B------:R-:W-:Y:S02]  /*1290*/  VIADD R4, R15, 0xf3000000 ;  /* 0xf30000000f047836 */ /* 0x000fe40000000000 */
[----:B------:R-:W-:-:S03]  /*12a0*/  VIADD R0, R9, 0x31a3d199 ;  /* 0x31a3d19909007836 */ /* 0x000fc60000000000 */
[----:B------:R-:W-:Y:S02]  /*12b0*/  ISETP.GT.U32.AND P0, PT, R4, 0x727fffff, PT ;  /* 0x727fffff0400780c */ /* 0x000fe40003f04070 */
[----:B------:R-:W-:-:S05]  /*12c0*/  I2FP.F32.U32 R0, R0 ;  /* 0x0000000000007245 */ /* 0x000fca0000201000 */
[----:B------:R-:W-:-:S06]  /*12d0*/  FFMA R12, R0, R13, 7.314590599882819788e-10 ;  /* 0x30490fdb000c7423 */ /* 0x000fcc000000000d */
[----:B01----:R-:W-:Y:S05]  /*12e0*/  @!P0 BRA `(.L_x_98) ;  /* 0x0000000000108947 */ /* 0x003fea0003800000 */
[----:B------:R-:W-:Y:S01]  /*12f0*/  IMAD.MOV.U32 R0, RZ, RZ, R15 ;  /* 0x000000ffff007224 */ /* 0x000fe200078e000f */
[----:B------:R-:W-:-:S07]  /*1300*/  MOV R18, 0x1320 ;  /* 0x0000132000127802 */ /* 0x000fce0000000f00 */
[----:B------:R-:W-:Y:S05]  /*1310*/  CALL.REL.NOINC `($__internal_2_$__cuda_sm20_sqrt_rn_f32_slowpath) ;  /* 0x0000000400b07944 */ /* 0x000fea0003c00000 */
[----:B------:R-:W-:Y:S05]  /*1320*/  BRA `(.L_x_99) ;  /* 0x0000000000107947 */ /* 0x000fea0003800000 */
.L_x_98:
[----:B------:R-:W-:Y:S01]  /*1330*/  FMUL.FTZ R0, R15, R14 ;  /* 0x0000000e0f007220 */ /* 0x000fe20000410000 */
[----:B------:R-:W-:-:S03]  /*1340*/  FMUL.FTZ R4, R14, 0.5 ;  /* 0x3f0000000e047820 */ /* 0x000fc60000410000 */
[----:B------:R-:W-:-:S04]  /*1350*/  FFMA R13, -R0, R0, R15 ;  /* 0x00000000000d7223 */ /* 0x000fc8000000010f */
[----:B------:R-:W-:-:S07]  /*1360*/  FFMA R0, R13, R4, R0 ;  /* 0x000000040d007223 */ /* 0x000fce0000000000 */
.L_x_99:
[----:B------:R-:W-:Y:S05]  /*1370*/  BSYNC.RECONVERGENT B0 ;  /* 0x0000000000007941 */ /* 0x000fea0003800200 */
.L_x_97:
[----:B------:R-:W-:Y:S01]  /*1380*/  SHF.R.U32.HI R4, RZ, 0x2, R5 ;  /* 0x00000002ff047819 */ /* 0x000fe20000011605 */
[----:B------:R-:W-:Y:S01]  /*1390*/  IMAD.MOV.U32 R14, RZ, RZ, 0x2f800000 ;  /* 0x2f800000ff0e7424 */ /* 0x000fe200078e00ff */
[----:B------:R0:W-:Y:S01]  /*13a0*/  STG.E.64 desc[UR6][R6.64+0x8], R8 ;  /* 0x0000080806007986 */ /* 0x0001e2000c101b06 */
[----:B------:R-:W-:Y:S01]  /*13b0*/  IMAD.MOV.U32 R19, RZ, RZ, R3 ;  /* 0x000000ffff137224 */ /* 0x000fe200078e0003 */
[----:B------:R-:W-:Y:S01]  /*13c0*/  LOP3.LUT R4, R4, R5, RZ, 0x3c, !PT ;  /* 0x0000000504047212 */ /* 0x000fe200078e3cff */
[----:B------:R-:W-:Y:S01]  /*13d0*/  IMAD.SHL.U32 R5, R9, 0x10, RZ ;  /* 0x0000001009057824 */ /* 0x000fe200078e00ff */
[----:B------:R-:W1:Y:S01]  /*13e0*/  LDCU UR4, c[0x0][0x398] ;  /* 0x00007300ff0477ac */ /* 0x000e620008000800 */
[----:B------:R-:W-:Y:S02]  /*13f0*/  BSSY.RECONVERGENT B0, `(.L_x_100) ;  /* 0x0000042000007945 */ /* 0x000fe40003800200 */
[----:B------:R-:W-:-:S05]  /*1400*/  IMAD.SHL.U32 R13, R4, 0x2, RZ ;  /* 0x00000002040d7824 */ /* 0x000fca00078e00ff */
[----:B------:R-:W-:-:S04]  /*1410*/  LOP3.LUT R4, R4, R13, R5, 0x96, !PT ;  /* 0x0000000d04047212 */ /* 0x000fc800078e9605 */
[----:B------:R-:W-:-:S05]  /*1420*/  LOP3.LUT R4, R4, R9, RZ, 0x3c, !PT ;  /* 0x0000000904047212 */ /* 0x000fca00078e3cff */
[----:B------:R-:W-:-:S05]  /*1430*/  VIADD R5, R4, 0x31a9595e ;  /* 0x31a9595e04057836 */ /* 0x000fca0000000000 */
[----:B------:R-:W-:-:S05]  /*1440*/  I2FP.F32.U32 R5, R5 ;  /* 0x0000000500057245 */ /* 0x000fca0000201000 */
[----:B------:R-:W-:Y:S01]  /*1450*/  FFMA R5, R5, R14, 1.1641532182693481445e-10 ;  /* 0x2f00000005057423 */ /* 0x000fe2000000000e */
[----:B------:R-:W-:-:S04]  /*1460*/  IMAD.MOV.U32 R14, RZ, RZ, 0x3e055027 ;  /* 0x3e055027ff0e7424 */ /* 0x000fc800078e00ff */
[----:B------:R-:W-:-:S13]  /*1470*/  FSETP.GEU.AND P0, PT, R5, 1.175494350822287508e-38, PT ;  /* 0x008000000500780b */ /* 0x000fda0003f0e000 */
[----:B------:R-:W-:-:S04]  /*1480*/  @!P0 FMUL R5, R5, 8388608 ;  /* 0x4b00000005058820 */ /* 0x000fc80000400000 */
[C---:B------:R-:W-:Y:S01]  /*1490*/  VIADD R13, R5.reuse, 0xc0d55555 ;  /* 0xc0d55555050d7836 */ /* 0x040fe20000000000 */
[----:B------:R-:W-:-:S04]  /*14a0*/  FSETP.NEU.AND P1, PT, R5, RZ, PT ;  /* 0x000000ff0500720b */ /* 0x000fc80003f2d000 */
[----:B------:R-:W-:-:S04]  /*14b0*/  LOP3.LUT R16, R13, 0xff800000, RZ, 0xc0, !PT ;  /* 0xff8000000d107812 */ /* 0x000fc800078ec0ff */
[----:B------:R-:W-:Y:S01]  /*14c0*/  I2FP.F32.S32 R15, R16 ;  /* 0x00000010000f7245 */ /* 0x000fe20000201400 */
[----:B------:R-:W-:Y:S02]  /*14d0*/  IMAD.IADD R13, R5, 0x1, -R16 ;  /* 0x00000001050d7824 */ /* 0x000fe400078e0a10 */
[----:B------:R-:W-:Y:S02]  /*14e0*/  FMUL.RZ R16, R12, 0.15915493667125701904 ;  /* 0x3e22f9830c107820 */ /* 0x000fe4000040c000 */
[----:B------:R-:W-:Y:S01]  /*14f0*/  FADD R17, R13, -1 ;  /* 0xbf8000000d117421 */ /* 0x000fe20000000000 */
[----:B------:R-:W-:Y:S01]  /*1500*/  SHF.R.U32.HI R13, RZ, 0x2, R2 ;  /* 0x00000002ff0d7819 */ /* 0x000fe20000011602 */
[----:B------:R-:W2:Y:S02]  /*1510*/  MUFU.COS R3, R16 ;  /* 0x0000001000037308 */ /* 0x000ea40000000000 */
[----:B------:R-:W-:Y:S01]  /*1520*/  FFMA R14, R17, -R14, 0.14084610342979431152 ;  /* 0x3e1039f6110e7423 */ /* 0x000fe2000000080e */
[----:B------:R-:W-:-:S03]  /*1530*/  LOP3.LUT R2, R13, R2, RZ, 0x3c, !PT ;  /* 0x000000020d027212 */ /* 0x000fc600078e3cff */
[C---:B------:R-:W-:Y:S02]  /*1540*/  FFMA R14, R17.reuse, R14, -0.12148627638816833496 ;  /* 0xbdf8cdcc110e7423 */ /* 0x040fe4000000000e */
[----:B------:R-:W-:Y:S01]  /*1550*/  IMAD.SHL.U32 R12, R2, 0x2, RZ ;  /* 0x00000002020c7824 */ /* 0x000fe200078e00ff */
[----:B------:R-:W3:Y:S01]  /*1560*/  MUFU.SIN R13, R16 ;  /* 0x00000010000d7308 */ /* 0x000ee20000000400 */
[----:B------:R-:W-:-:S04]  /*1570*/  FFMA R14, R17, R14, 0.13980610668659210205 ;  /* 0x3e0f2955110e7423 */ /* 0x000fc8000000000e */
[----:B------:R-:W-:Y:S01]  /*1580*/  FFMA R14, R17, R14, -0.16684235632419586182 ;  /* 0xbe2ad8b9110e7423 */ /* 0x000fe2000000000e */
[----:B--2---:R-:W-:-:S03]  /*1590*/  FMUL R3, R3, R0 ;  /* 0x0000000003037220 */ /* 0x004fc60000400000 */
[----:B------:R-:W-:-:S04]  /*15a0*/  FFMA R14, R17, R14, 0.20012299716472625732 ;  /* 0x3e4ced0b110e7423 */ /* 0x000fc8000000000e */
[----:B------:R-:W-:-:S04]  /*15b0*/  FFMA R14, R17, R14, -0.24999669194221496582 ;  /* 0xbe7fff22110e7423 */ /* 0x000fc8000000000e */
[----:B------:R-:W-:Y:S01]  /*15c0*/  FFMA R14, R17, R14, 0.33333182334899902344 ;  /* 0x3eaaaa78110e7423 */ /* 0x000fe2000000000e */
[----:B---3--:R-:W-:-:S03]  /*15d0*/  FMUL R13, R13, R0 ;  /* 0x000000000d0d7220 */ /* 0x008fc60000400000 */
[----:B------:R-:W-:Y:S01]  /*15e0*/  FFMA R18, R17, R14, -0.5 ;  /* 0xbf00000011127423 */ /* 0x000fe2000000000e */
[----:B------:R-:W-:Y:S02]  /*15f0*/  FSEL R14, RZ, -23, P0 ;  /* 0xc1b80000ff0e7808 */ /* 0x000fe40000000000 */
[----:B------:R-:W-:Y:S01]  /*1600*/  ISETP.GT.U32.AND P0, PT, R5, 0x7f7fffff, PT ;  /* 0x7f7fffff0500780c */ /* 0x000fe20003f04070 */
[----:B------:R-:W-:Y:S02]  /*1610*/  FMUL R18, R17, R18 ;  /* 0x0000001211127220 */ /* 0x000fe40000400000 */
[----:B------:R-:W-:Y:S01]  /*1620*/  FFMA R14, R15, 1.1920928955078125e-07, R14 ;  /* 0x340000000f0e7823 */ /* 0x000fe2000000000e */
[----:B------:R-:W-:Y:S02]  /*1630*/  IMAD.SHL.U32 R15, R4, 0x10, RZ ;  /* 0x00000010040f7824 */ /* 0x000fe400078e00ff */
[----:B------:R-:W-:Y:S01]  /*1640*/  FFMA R17, R17, R18, R17 ;  /* 0x0000001211117223 */ /* 0x000fe20000000011 */
[----:B------:R-:W-:-:S03]  /*1650*/  IMAD.MOV.U32 R18, RZ, RZ, 0x7f800000 ;  /* 0x7f800000ff127424 */ /* 0x000fc600078e00ff */
[----:B------:R-:W-:Y:S01]  /*1660*/  FFMA R14, R14, 0.69314718246459960938, R17 ;  /* 0x3f3172180e0e7823 */ /* 0x000fe20000000011 */
[----:B------:R-:W-:Y:S02]  /*1670*/  LOP3.LUT R15, R2, R12, R15, 0x96, !PT ;  /* 0x0000000c020f7212 */ /* 0x000fe400078e960f */
[----:B------:R-:W-:Y:S01]  /*1680*/  @P0 FFMA R14, R5, R18, +INF ;  /* 0x7f800000050e0423 */ /* 0x000fe20000000012 */
[----:B------:R-:W-:Y:S01]  /*1690*/  IMAD.MOV.U32 R18, RZ, RZ, 0x31aee123 ;  /* 0x31aee123ff127424 */ /* 0x000fe200078e00ff */
[----:B------:R-:W-:Y:S01]  /*16a0*/  LOP3.LUT R5, R15, R4, RZ, 0x3c, !PT ;  /* 0x000000040f057212 */ /* 0x000fe200078e3cff */
[----:B------:R-:W-:Y:S02]  /*16b0*/  IMAD.MOV.U32 R15, RZ, RZ, 0x30c90fdb ;  /* 0x30c90fdbff0f7424 */ /* 0x000fe400078e00ff */
[----:B------:R-:W-:Y:S01]  /*16c0*/  FMUL R14, R14, -2 ;  /* 0xc00000000e0e7820 */ /* 0x000fe20000400000 */
[----:B------:R-:W-:Y:S01]  /*16d0*/  STG.E.64 desc[UR6][R6.64], R18 ;  /* 0x0000001206007986 */ /* 0x000fe2000c101b06 */
[----:B------:R-:W-:-:S03]  /*16e0*/  VIADD R2, R5, 0x31aee123 ;  /* 0x31aee12305027836 */ /* 0x000fc60000000000 */
[----:B0-----:R-:W-:Y:S01]  /*16f0*/  FSEL R9, R14, +INF , P1 ;  /* 0x7f8000000e097808 */ /* 0x001fe20000800000 */
[----:B------:R1:W-:Y:S01]  /*1700*/  STG.E.64 desc[UR6][R6.64+0x10], R4 ;  /* 0x0000100406007986 */ /* 0x0003e2000c101b06 */
[----:B------:R-:W-:Y:S02]  /*1710*/  I2FP.F32.U32 R2, R2 ;  /* 0x0000000200027245 */ /* 0x000fe40000201000 */
[----:B------:R0:W2:Y:S01]  /*1720*/  MUFU.RSQ R12, R9 ;  /* 0x00000009000c7308 */ /* 0x0000a20000001400 */
[----:B------:R-:W-:Y:S02]  /*1730*/  VIADD R8, R9, 0xf3000000 ;  /* 0xf300000009087836 */ /* 0x000fe40000000000 */
[----:B------:R-:W-:-:S03]  /*1740*/  FFMA R2, R2, R15, 7.314590599882819788e-10 ;  /* 0x30490fdb02027423 */ /* 0x000fc6000000000f */
[----:B------:R-:W-:Y:S01]  /*1750*/  ISETP.GT.U32.AND P0, PT, R8, 0x727fffff, PT ;  /* 0x727fffff0800780c */ /* 0x000fe20003f04070 */
[----:B-1----:R-:W-:Y:S01]  /*1760*/  FMUL R5, R13, UR4 ;  /* 0x000000040d057c20 */ /* 0x002fe20008400000 */
[----:B------:R-:W-:-:S11]  /*1770*/  FMUL R4, R3, UR4 ;  /* 0x0000000403047c20 */ /* 0x000fd60008400000 */
[----:B0-2---:R-:W-:Y:S05]  /*1780*/  @!P0 BRA `(.L_x_101) ;  /* 0x0000000000108947 */ /* 0x005fea0003800000 */
[----:B------:R-:W-:Y:S01]  /*1790*/  IMAD.MOV.U32 R0, RZ, RZ, R9 ;  /* 0x000000ffff007224 */ /* 0x000fe200078e0009 */
[----:B------:R-:W-:-:S07]  /*17a0*/  MOV R18, 0x17c0 ;  /* 0x000017c000127802 */ /* 0x000fce0000000f00 */
[----:B------:R-:W-:Y:S05]  /*17b0*/  CALL.REL.NOINC `($__internal_2_$__cuda_sm20_sqrt_rn_f32_slowpath) ;  /* 0x0000000000887944 */ /* 0x000fea0003c00000 */
[----:B------:R-:W-:Y:S05]  /*17c0*/  BRA `(.L_x_102) ;  /* 0x0000000000107947 */ /* 0x000fea0003800000 */
.L_x_101:
[----:B------:R-:W-:Y:S01]  /*17d0*/  FMUL.FTZ R0, R9, R12 ;  /* 0x0000000c09007220 */ /* 0x000fe20000410000 */
[----:B------:R-:W-:-:S03]  /*17e0*/  FMUL.FTZ R8, R12, 0.5 ;  /* 0x3f0000000c087820 */ /* 0x000fc60000410000 */
[----:B------:R-:W-:-:S04]  /*17f0*/  FFMA R3, -R0, R0, R9 ;  /* 0x0000000000037223 */ /* 0x000fc80000000109 */
[----:B------:R-:W-:-:S07]  /*1800*/  FFMA R0, R3, R8, R0 ;  /* 0x0000000803007223 */ /* 0x000fce0000000000 */
.L_x_102:
[----:B------:R-:W-:Y:S05]  /*1810*/  BSYNC.RECONVERGENT B0 ;  /* 0x0000000000007941 */ /* 0x000fea0003800200 */
.L_x_100:
[----:B------:R-:W0:Y:S01]  /*1820*/  LDC.64 R8, c[0x0][0x380] ;  /* 0x0000e000ff087b82 */ /* 0x000e220000000a00 */
[----:B------:R-:W1:Y:S01]  /*1830*/  LDCU.64 UR4, c[0x0][0x388] ;  /* 0x00007100ff0477ac */ /* 0x000e620008000a00 */
[----:B------:R-:W-:Y:S01]  /*1840*/  FMUL.RZ R12, R2, 0.15915493667125701904 ;  /* 0x3e22f983020c7820 */ /* 0x000fe2000040c000 */
[----:B------:R-:W-:Y:S01]  /*1850*/  IMAD R11, R11, 0xc, RZ ;  /* 0x0000000c0b0b7824 */ /* 0x000fe200078e02ff */
[----:B------:R-:W2:Y:S02]  /*1860*/  LDCU UR8, c[0x0][0x398] ;  /* 0x00007300ff0877ac */ /* 0x000ea40008000800 */
[----:B------:R-:W3:Y:S01]  /*1870*/  MUFU.SIN R13, R12 ;  /* 0x0000000c000d7308 */ /* 0x000ee20000000400 */
[----:B------:R-:W-:Y:S01]  /*1880*/  IMAD.MOV.U32 R16, RZ, RZ, 0x1 ;  /* 0x00000001ff107424 */ /* 0x000fe200078e00ff */
[----:B------:R-:W4:Y:S01]  /*1890*/  LDC.64 R2, c[0x0][0x388] ;  /* 0x0000e200ff027b82 */ /* 0x000f220000000a00 */
[----:B------:R-:W-:-:S05]  /*18a0*/  IMAD.MOV.U32 R17, RZ, RZ, RZ ;  /* 0x000000ffff117224 */ /* 0x000fca00078e00ff */
[----:B------:R-:W5:Y:S01]  /*18b0*/  MUFU.COS R15, R12 ;  /* 0x0000000c000f7308 */ /* 0x000f620000000000 */
[----:B------:R-:W-:Y:S01]  /*18c0*/  STG.E.64 desc[UR6][R6.64+0x18], R16 ;  /* 0x0000181006007986 */ /* 0x000fe2000c101b06 */
[----:B-1----:R-:W-:-:S04]  /*18d0*/  UIADD3 UR4, UP0, UPT, UR4, 0x4, URZ ;  /* 0x0000000404047890 */ /* 0x002fc8000ff1e0ff */
[----:B------:R-:W-:Y:S01]  /*18e0*/  UIADD3.X UR5, UPT, UPT, URZ, UR5, URZ, UP0, !UPT ;  /* 0x00000005ff057290 */ /* 0x000fe200087fe4ff */
[----:B0-----:R-:W-:-:S04]  /*18f0*/  IMAD.WIDE.U32 R8, R10, 0xc, R8 ;  /* 0x0000000c0a087825 */ /* 0x001fc800078e0008 */
[----:B---3--:R-:W-:Y:S01]  /*1900*/  FMUL R13, R13, R0 ;  /* 0x000000000d0d7220 */ /* 0x008fe20000400000 */
[----:B------:R-:W-:-:S03]  /*1910*/  IMAD.IADD R9, R9, 0x1, R11 ;  /* 0x0000000109097824 */ /* 0x000fc600078e020b */
[----:B--2---:R-:W-:Y:S01]  /*1920*/  FMUL R13, R13, UR8 ;  /* 0x000000080d0d7c20 */ /* 0x004fe20008400000 */
[----:B------:R-:W-:Y:S02]  /*1930*/  IMAD.U32 R10, RZ, RZ, UR4 ;  /* 0x00000004ff0a7e24 */ /* 0x000fe4000f8e00ff */
[----:B-----5:R-:W-:Y:S01]  /*1940*/  FMUL R15, R15, R0 ;  /* 0x000000000f0f7220 */ /* 0x020fe20000400000 */
[----:B------:R-:W-:-:S04]  /*1950*/  IMAD.U32 R11, RZ, RZ, UR5 ;  /* 0x00000005ff0b7e24 */ /* 0x000fc8000f8e00ff */
[----:B------:R-:W-:Y:S04]  /*1960*/  STG.E desc[UR6][R6.64+0x20], R15 ;  /* 0x0000200f06007986 */ /* 0x000fe8000c101906 */
[----:B------:R-:W-:Y:S04]  /*1970*/  STG.E desc[UR6][R8.64], R5 ;  /* 0x0000000508007986 */ /* 0x000fe8000c101906 */
[----:B------:R-:W-:Y:S04]  /*1980*/  STG.E desc[UR6][R8.64+0x4], R4 ;  /* 0x0000040408007986 */ /* 0x000fe8000c101906 */
[----:B------:R-:W-:Y:S04]  /*1990*/  STG.E desc[UR6][R8.64+0x8], R13 ;  /* 0x0000080d08007986 */ /* 0x000fe8000c101906 */
[----:B----4-:R-:W-:Y:S04]  /*19a0*/  REDG.E.ADD.F32.FTZ.RN.STRONG.GPU desc[UR6][R2.64], R5 ;  /* 0x00000005020079a6 */ /* 0x010fe8000c12f306 */
[----:B------:R-:W-:Y:S04]  /*19b0*/  REDG.E.ADD.F32.FTZ.RN.STRONG.GPU desc[UR6][R10.64], R4 ;  /* 0x000000040a0079a6 */ /* 0x000fe8000c12f306 */
[----:B------:R-:W-:Y:S01]  /*19c0*/  REDG.E.ADD.F32.FTZ.RN.STRONG.GPU desc[UR6][R10.64+0x4], R13 ;  /* 0x0000040d0a0079a6 */ /* 0x000fe2000c12f306 */
[----:B------:R-:W-:Y:S05]  /*19d0*/  EXIT ;  /* 0x000000000000794d */ /* 0x000fea0003800000 */
        .weak           $__internal_2_$__cuda_sm20_sqrt_rn_f32_slowpath
        .type           $__internal_2_$__cuda_sm20_sqrt_rn_f32_slowpath,@function
        .size           $__internal_2_$__cuda_sm20_sqrt_rn_f32_slowpath,(.L_x_117 - $__internal_2_$__cuda_sm20_sqrt_rn_f32_slowpath)
$__internal_2_$__cuda_sm20_sqrt_rn_f32_slowpath:
[----:B------:R-:W-:-:S13]  /*19e0*/  LOP3.LUT P0, RZ, R0, 0x7fffffff, RZ, 0xc0, !PT ;  /* 0x7fffffff00ff7812 */ /* 0x000fda000780c0ff */
[----:B------:R-:W-:Y:S01]  /*19f0*/  @!P0 IMAD.MOV.U32 R13, RZ, RZ, R0 ;  /* 0x000000ffff0d8224 */ /* 0x000fe200078e0000 */
[----:B------:R-:W-:Y:S06]  /*1a00*/  @!P0 BRA `(.L_x_103) ;  /* 0x0000000000408947 */ /* 0x000fec0003800000 */
[----:B------:R-:W-:-:S13]  /*1a10*/  FSETP.GEU.FTZ.AND P0, PT, R0, RZ, PT ;  /* 0x000000ff0000720b */ /* 0x000fda0003f1e000 */
[----:B------:R-:W-:Y:S01]  /*1a20*/  @!P0 IMAD.MOV.U32 R13, RZ, RZ, 0x7fffffff ;  /* 0x7fffffffff0d8424 */ /* 0x000fe200078e00ff */
[----:B------:R-:W-:Y:S06]  /*1a30*/  @!P0 BRA `(.L_x_103) ;  /* 0x0000000000348947 */ /* 0x000fec0003800000 */
[----:B------:R-:W-:-:S13]  /*1a40*/  FSETP.GTU.FTZ.AND P0, PT, |R0|, +INF , PT ;  /* 0x7f8000000000780b */ /* 0x000fda0003f1c200 */
[----:B------:R-:W-:Y:S01]  /*1a50*/  @P0 FADD.FTZ R13, R0, 1 ;  /* 0x3f800000000d0421 */ /* 0x000fe20000010000 */
[----:B------:R-:W-:Y:S06]  /*1a60*/  @P0 BRA `(.L_x_103) ;  /* 0x0000000000280947 */ /* 0x000fec0003800000 */
[----:B------:R-:W-:-:S13]  /*1a70*/  FSETP.NEU.FTZ.AND P0, PT, |R0|, +INF , PT ;  /* 0x7f8000000000780b */ /* 0x000fda0003f1d200 */
[----:B------:R-:W-:-:S04]  /*1a80*/  @P0 FFMA R14, R0, 1.84467440737095516160e+19, RZ ;  /* 0x5f800000000e0823 */ /* 0x000fc800000000ff */
[----:B------:R-:W0:Y:S02]  /*1a90*/  @P0 MUFU.RSQ R13, R14 ;  /* 0x0000000e000d0308 */ /* 0x000e240000001400 */
[----:B0-----:R-:W-:Y:S01]  /*1aa0*/  @P0 FMUL.FTZ R15, R14, R13 ;  /* 0x0000000d0e0f0220 */ /* 0x001fe20000410000 */
[----:B------:R-:W-:Y:S01]  /*1ab0*/  @P0 FMUL.FTZ R17, R13, 0.5 ;  /* 0x3f0000000d110820 */ /* 0x000fe20000410000 */
[----:B------:R-:W-:Y:S02]  /*1ac0*/  @!P0 IMAD.MOV.U32 R13, RZ, RZ, R0 ;  /* 0x000000ffff0d8224 */ /* 0x000fe400078e0000 */
[----:B------:R-:W-:-:S04]  /*1ad0*/  @P0 FADD.FTZ R16, -R15, -RZ ;  /* 0x800000ff0f100221 */ /* 0x000fc80000010100 */
[----:B------:R-:W-:-:S04]  /*1ae0*/  @P0 FFMA R16, R15, R16, R14 ;  /* 0x000000100f100223 */ /* 0x000fc8000000000e */
[----:B------:R-:W-:-:S04]  /*1af0*/  @P0 FFMA R16, R16, R17, R15 ;  /* 0x0000001110100223 */ /* 0x000fc8000000000f */
[----:B------:R-:W-:-:S07]  /*1b00*/  @P0 FMUL.FTZ R13, R16, 2.3283064365386962891e-10 ;  /* 0x2f800000100d0820 */ /* 0x000fce0000410000 */
.L_x_103:
[----:B------:R-:W-:Y:S02]  /*1b10*/  IMAD.MOV.U32 R14, RZ, RZ, R18 ;  /* 0x000000ffff0e7224 */ /* 0x000fe400078e0012 */
[----:B------:R-:W-:Y:S02]  /*1b20*/  IMAD.MOV.U32 R15, RZ, RZ, 0x0 ;  /* 0x00000000ff0f7424 */ /* 0x000fe400078e00ff */
[----:B------:R-:W-:Y:S02]  /*1b30*/  IMAD.MOV.U32 R0, RZ, RZ, R13 ;  /* 0x000000ffff007224 */ /* 0x000fe400078e000d */
[----:B------:R-:W-:Y:S05]  /*1b40*/  RET.REL.NODEC R14 `(_Z15init_velocitiesP6float3S0_P17curandStateXORWOWfi) ;  /* 0xffffffe40e2c7950 */ /* 0x000fea0003c3ffff */
.L_x_104:
        /* <DEDUP_REMOVED lines=11> */
.L_x_117:


//--------------------- .text._Z14init_positionsP6float3fi --------------------------
	.section	.text._Z14init_positionsP6float3fi,"ax",@progbits
	.align	128
        .global         _Z14init_positionsP6float3fi
        .type           _Z14init_positionsP6float3fi,@function
        .size           _Z14init_positionsP6float3fi,(.L_x_118 - _Z14init_positionsP6float3fi)
        .other          _Z14init_positionsP6float3fi,@"STO_CUDA_ENTRY STV_DEFAULT"
_Z14init_positionsP6float3fi:
.text._Z14init_positionsP6float3fi:
        /* <DEDUP_REMOVED lines=8> */
[----:B------:R-:W-:Y:S01]  /*0080*/  I2FP.F32.S32 R0, UR5 ;  /* 0x0000000500007c45 */ /* 0x000fe20008201400 */
[----:B------:R-:W0:Y:S03]  /*0090*/  LDCU UR4, c[0x0][0x388] ;  /* 0x00007100ff0477ac */ /* 0x000e260008000800 */
[C---:B------:R-:W-:Y:S01]  /*00a0*/  FSETP.GEU.AND P0, PT, |R0|.reuse, 1.175494350822287508e-38, PT ;  /* 0x008000000000780b */ /* 0x040fe20003f0e200 */
[C---:B------:R-:W-:Y:S01]  /*00b0*/  FMUL R3, |R0|.reuse, 16777216 ;  /* 0x4b80000000037820 */ /* 0x040fe20000400200 */
[----:B------:R-:W-:-:S04]  /*00c0*/  FADD R7, R0, R0 ;  /* 0x0000000000077221 */ /* 0x000fc80000000000 */
[-C--:B------:R-:W-:Y:S02]  /*00d0*/  FSEL R3, R3, |R0|.reuse, !P0 ;  /* 0x4000000003037208 */ /* 0x080fe40004000000 */
[----:B------:R-:W-:Y:S02]  /*00e0*/  FSETP.NEU.AND P1, PT, R7, R0, PT ;  /* 0x000000000700720b */ /* 0x000fe40003f2d000 */
[----:B------:R-:W1:Y:S01]  /*00f0*/  MUFU.LG2 R4, R3 ;  /* 0x0000000300047308 */ /* 0x000e620000000c00 */
[----:B0-----:R-:W-:Y:S02]  /*0100*/  IMAD.U32 R9, RZ, RZ, UR4 ;  /* 0x00000004ff097e24 */ /* 0x001fe4000f8e00ff */
[----:B-1----:R-:W-:Y:S01]  /*0110*/  @!P0 FADD R4, R4, -24 ;  /* 0xc1c0000004048421 */ /* 0x002fe20000000000 */
[----:B------:R-:W-:-:S03]  /*0120*/  ISETP.LE.AND P0, PT, RZ, UR5, PT ;  /* 0x00000005ff007c0c */ /* 0x000fc6000bf03270 */
[----:B------:R-:W-:-:S04]  /*0130*/  FMUL R4, R4, -0.6666666865348815918 ;  /* 0xbf2aaaab04047820 */ /* 0x000fc80000400000 */
[----:B------:R-:W0:Y:S02]  /*0140*/  MUFU.EX2 R5, R4 ;  /* 0x0000000400057308 */ /* 0x000e240000000800 */
[----:B0-----:R-:W-:-:S04]  /*0150*/  FMUL R6, |R0|, R5 ;  /* 0x0000000500067220 */ /* 0x001fc80000400200 */
[----:B------:R-:W-:-:S04]  /*0160*/  FMUL R5, R5, -R6 ;  /* 0x8000000605057220 */ /* 0x000fc80000400000 */
[----:B------:R-:W-:-:S04]  /*0170*/  FFMA R5, R6, R5, 1 ;  /* 0x3f80000006057423 */ /* 0x000fc80000000005 */
[----:B------:R-:W-:-:S04]  /*0180*/  FMUL R5, R5, 0.3333333432674407959 ;  /* 0x3eaaaaab05057820 */ /* 0x000fc80000400000 */
[----:B------:R-:W-:-:S05]  /*0190*/  FFMA R5, R6, R5, R6 ;  /* 0x0000000506057223 */ /* 0x000fca0000000006 */
[----:B------:R-:W-:-:S04]  /*01a0*/  @P1 FSEL R7, -R5, R5, !P0 ;  /* 0x0000000505071208 */ /* 0x000fc80004000100 */
[----:B------:R-:W0:Y:S02]  /*01b0*/  F2I.CEIL.NTZ R5, R7 ;  /* 0x0000000700057305 */ /* 0x000e24000020b100 */
[----:B0-----:R-:W-:-:S06]  /*01c0*/  I2FP.F32.S32 R6, R5 ;  /* 0x0000000500067245 */ /* 0x001fcc0000201400 */
[----:B------:R-:W0:Y:S08]  /*01d0*/  MUFU.RCP R3, R6 ;  /* 0x0000000600037308 */ /* 0x000e300000001000 */
[----:B------:R-:W1:Y:S01]  /*01e0*/  FCHK P0, R9, R6 ;  /* 0x0000000609007302 */ /* 0x000e620000000000 */
[----:B0-----:R-:W-:-:S04]  /*01f0*/  FFMA R0, -R6, R3, 1 ;  /* 0x3f80000006007423 */ /* 0x001fc80000000103 */
[----:B------:R-:W-:-:S04]  /*0200*/  FFMA R0, R3, R0, R3 ;  /* 0x0000000003007223 */ /* 0x000fc80000000003 */
[----:B------:R-:W-:-:S04]  /*0210*/  FFMA R3, R0, UR4, RZ ;  /* 0x0000000400037c23 */ /* 0x000fc800080000ff */
[----:B------:R-:W-:-:S04]  /*0220*/  FFMA R4, -R6, R3, UR4 ;  /* 0x0000000406047e23 */ /* 0x000fc80008000103 */
[----:B------:R-:W-:Y:S01]  /*0230*/  FFMA R0, R0, R4, R3 ;  /* 0x0000000400007223 */ /* 0x000fe20000000003 */
[----:B-1----:R-:W-:Y:S06]  /*0240*/  @!P0 BRA `(.L_x_105) ;  /* 0x0000000000088947 */ /* 0x002fec0003800000 */
[----:B------:R-:W-:-:S07]  /*0250*/  MOV R4, 0x270 ;  /* 0x0000027000047802 */ /* 0x000fce0000000f00 */
[----:B------:R-:W-:Y:S05]  /*0260*/  CALL.REL.NOINC `($__internal_3_$__cuda_sm3x_div_rn_noftz_f32_slowpath) ;  /* 0x00000004002c7944 */ /* 0x000fea0003c00000 */
.L_x_105:
[-C--:B------:R-:W-:Y:S01]  /*0270*/  IABS R3, R5.reuse ;  /* 0x0000000500037213 */ /* 0x080fe20000000000 */
[----:B------:R-:W-:Y:S01]  /*0280*/  IMAD R9, R5, R5, RZ ;  /* 0x0000000505097224 */ /* 0x000fe200078e02ff */
[----:B------:R-:W0:Y:S02]  /*0290*/  LDCU.64 UR4, c[0x0][0x358] ;  /* 0x00006b00ff0477ac */ /* 0x000e240008000a00 */
[----:B------:R-:W1:Y:S02]  /*02a0*/  I2F.RP R6, R3 ;  /* 0x0000000300067306 */ /* 0x000e640000209400 */
[-C--:B------:R-:W-:Y:S02]  /*02b0*/  IABS R4, R9.reuse ;  /* 0x0000000900047213 */ /* 0x080fe40000000000 */
[----:B------:R-:W-:-:S04]  /*02c0*/  IABS R16, R9 ;  /* 0x0000000900107213 */ /* 0x000fc80000000000 */
[----:B------:R-:W2:Y:S08]  /*02d0*/  I2F.RP R8, R4 ;  /* 0x0000000400087306 */ /* 0x000eb00000209400 */
[----:B-1----:R-:W1:Y:S08]  /*02e0*/  MUFU.RCP R6, R6 ;  /* 0x0000000600067308 */ /* 0x002e700000001000 */
[----:B--2---:R-:W-:Y:S01]  /*02f0*/  MUFU.RCP R8, R8 ;  /* 0x0000000800087308 */ /* 0x004fe20000001000 */
[----:B-1----:R-:W-:Y:S01]  /*0300*/  VIADD R10, R6, 0xffffffe ;  /* 0x0ffffffe060a7836 */ /* 0x002fe20000000000 */
[----:B------:R-:W-:-:S06]  /*0310*/  IABS R6, R5 ;  /* 0x0000000500067213 */ /* 0x000fcc0000000000 */
[----:B------:R1:W2:Y:S02]  /*0320*/  F2I.FTZ.U32.TRUNC.NTZ R11, R10 ;  /* 0x0000000a000b7305 */ /* 0x0002a4000021f000 */
[----:B-1----:R-:W-:Y:S02]  /*0330*/  IMAD.MOV.U32 R10, RZ, RZ, RZ ;  /* 0x000000ffff0a7224 */ /* 0x002fe400078e00ff */
[----:B--2---:R-:W-:-:S04]  /*0340*/  IMAD.MOV R12, RZ, RZ, -R11 ;  /* 0x000000ffff0c7224 */ /* 0x004fc800078e0a0b */
[----:B------:R-:W-:Y:S01]  /*0350*/  IMAD R7, R12, R3, RZ ;  /* 0x000000030c077224 */ /* 0x000fe200078e02ff */
[----:B------:R-:W-:-:S03]  /*0360*/  IABS R12, R2 ;  /* 0x00000002000c7213 */ /* 0x000fc60000000000 */
[----:B------:R-:W-:-:S04]  /*0370*/  IMAD.HI.U32 R10, R11, R7, R10 ;  /* 0x000000070b0a7227 */ /* 0x000fc800078e000a */
[----:B------:R-:W-:Y:S02]  /*0380*/  IMAD.MOV R11, RZ, RZ, -R6 ;  /* 0x000000ffff0b7224 */ /* 0x000fe400078e0a06 */
[----:B------:R-:W-:-:S04]  /*0390*/  IMAD.HI.U32 R13, R10, R12, RZ ;  /* 0x0000000c0a0d7227 */ /* 0x000fc800078e00ff */
[----:B------:R-:W-:Y:S02]  /*03a0*/  IMAD R14, R13, R11, R12 ;  /* 0x0000000b0d0e7224 */ /* 0x000fe400078e020c */
[----:B------:R-:W-:Y:S01]  /*03b0*/  VIADD R6, R8, 0xffffffe ;  /* 0x0ffffffe08067836 */ /* 0x000fe20000000000 */
[----:B------:R-:W-:Y:S02]  /*03c0*/  LOP3.LUT R8, RZ, R5, RZ, 0x33, !PT ;  /* 0x00000005ff087212 */ /* 0x000fe400078e33ff */
[----:B------:R-:W-:Y:S01]  /*03d0*/  ISETP.GT.U32.AND P1, PT, R3, R14, PT ;  /* 0x0000000e0300720c */ /* 0x000fe20003f24070 */
[----:B------:R1:W2:Y:S02]  /*03e0*/  F2I.FTZ.U32.TRUNC.NTZ R7, R6 ;  /* 0x0000000600077305 */ /* 0x0002a4000021f000 */
[----:B-1----:R-:W-:-:S10]  /*03f0*/  IMAD.MOV.U32 R6, RZ, RZ, RZ ;  /* 0x000000ffff067224 */ /* 0x002fd400078e00ff */
[----:B------:R-:W-:Y:S02]  /*0400*/  @!P1 IMAD.IADD R14, R14, 0x1, -R3 ;  /* 0x000000010e0e9824 */ /* 0x000fe400078e0a03 */
[----:B------:R-:W-:Y:S02]  /*0410*/  @!P1 VIADD R13, R13, 0x1 ;  /* 0x000000010d0d9836 */ /* 0x000fe40000000000 */
[----:B--2---:R-:W-:Y:S01]  /*0420*/  IMAD.MOV R15, RZ, RZ, -R7 ;  /* 0x000000ffff0f7224 */ /* 0x004fe200078e0a07 */
[----:B------:R-:W-:Y:S02]  /*0430*/  ISETP.GE.U32.AND P0, PT, R14, R3, PT ;  /* 0x000000030e00720c */ /* 0x000fe40003f06070 */
[----:B------:R-:W-:Y:S01]  /*0440*/  LOP3.LUT R14, R2, R5, RZ, 0x3c, !PT ;  /* 0x00000005020e7212 */ /* 0x000fe200078e3cff */
[----:B------:R-:W-:-:S03]  /*0450*/  IMAD R15, R15, R4, RZ ;  /* 0x000000040f0f7224 */ /* 0x000fc600078e02ff */
[----:B------:R-:W-:Y:S01]  /*0460*/  ISETP.GE.AND P2, PT, R14, RZ, PT ;  /* 0x000000ff0e00720c */ /* 0x000fe20003f46270 */
[----:B------:R-:W-:-:S04]  /*0470*/  IMAD.HI.U32 R7, R7, R15, R6 ;  /* 0x0000000f07077227 */ /* 0x000fc800078e0006 */
[----:B------:R-:W-:Y:S02]  /*0480*/  IMAD.MOV R6, RZ, RZ, -R16 ;  /* 0x000000ffff067224 */ /* 0x000fe400078e0a10 */
[----:B------:R-:W-:Y:S01]  /*0490*/  @P0 VIADD R13, R13, 0x1 ;  /* 0x000000010d0d0836 */ /* 0x000fe20000000000 */
[----:B------:R-:W-:-:S05]  /*04a0*/  ISETP.NE.AND P0, PT, R5, RZ, PT ;  /* 0x000000ff0500720c */ /* 0x000fca0003f05270 */
[----:B------:R-:W-:-:S05]  /*04b0*/  @!P2 IMAD.MOV R13, RZ, RZ, -R13 ;  /* 0x000000ffff0da224 */ /* 0x000fca00078e0a0d */
[----:B------:R-:W-:Y:S01]  /*04c0*/  SEL R14, R8, R13, !P0 ;  /* 0x0000000d080e7207 */ /* 0x000fe20004000000 */
[----:B------:R-:W-:-:S03]  /*04d0*/  IMAD.HI.U32 R13, R7, R12, RZ ;  /* 0x0000000c070d7227 */ /* 0x000fc600078e00ff */
[----:B------:R-:W-:Y:S01]  /*04e0*/  IABS R15, R14 ;  /* 0x0000000e000f7213 */ /* 0x000fe20000000000 */
[----:B------:R-:W-:-:S04]  /*04f0*/  IMAD R7, R13, R6, R12 ;  /* 0x000000060d077224 */ /* 0x000fc800078e020c */
[----:B------:R-:W-:Y:S01]  /*0500*/  IMAD.HI.U32 R10, R10, R15, RZ ;  /* 0x0000000f0a0a7227 */ /* 0x000fe200078e00ff */
[----:B------:R-:W-:-:S03]  /*0510*/  ISETP.GT.U32.AND P3, PT, R4, R7, PT ;  /* 0x000000070400720c */ /* 0x000fc60003f64070 */
[----:B------:R-:W-:-:S05]  /*0520*/  IMAD R10, R10, R11, R15 ;  /* 0x0000000b0a0a7224 */ /* 0x000fca00078e020f */
[----:B------:R-:W-:-:S05]  /*0530*/  ISETP.GT.U32.AND P1, PT, R3, R10, PT ;  /* 0x0000000a0300720c */ /* 0x000fca0003f24070 */
[-C--:B------:R-:W-:Y:S01]  /*0540*/  @!P3 IADD3 R7, PT, PT, R7, -R4.reuse, RZ ;  /* 0x800000040707b210 */ /* 0x080fe20007ffe0ff */
[----:B------:R-:W-:Y:S01]  /*0550*/  @!P3 VIADD R13, R13, 0x1 ;  /* 0x000000010d0db836 */ /* 0x000fe20000000000 */
[----:B------:R-:W-:Y:S02]  /*0560*/  ISETP.NE.AND P3, PT, R9, RZ, PT ;  /* 0x000000ff0900720c */ /* 0x000fe40003f65270 */
[----:B------:R-:W-:Y:S02]  /*0570*/  ISETP.GE.U32.AND P4, PT, R7, R4, PT ;  /* 0x000000040700720c */ /* 0x000fe40003f86070 */
[----:B------:R-:W-:Y:S01]  /*0580*/  LOP3.LUT R4, R2, R9, RZ, 0x3c, !PT ;  /* 0x0000000902047212 */ /* 0x000fe200078e3cff */
[----:B------:R-:W1:Y:S01]  /*0590*/  LDC.64 R6, c[0x0][0x380] ;  /* 0x0000e000ff067b82 */ /* 0x000e620000000a00 */
[----:B------:R-:W-:Y:S02]  /*05a0*/  @!P1 IMAD.IADD R10, R10, 0x1, -R3 ;  /* 0x000000010a0a9824 */ /* 0x000fe400078e0a03 */
[----:B------:R-:W-:Y:S01]  /*05b0*/  ISETP.GE.AND P1, PT, R4, RZ, PT ;  /* 0x000000ff0400720c */ /* 0x000fe20003f26270 */
[----:B------:R-:W-:-:S02]  /*05c0*/  FMUL R4, R0, 0.050000000745058059692 ;  /* 0x3d4ccccd00047820 */ /* 0x000fc40000400000 */
[----:B------:R-:W-:-:S04]  /*05d0*/  ISETP.GT.U32.AND P2, PT, R3, R10, PT ;  /* 0x0000000a0300720c */ /* 0x000fc80003f44070 */
[----:B------:R-:W-:Y:S01]  /*05e0*/  @P4 VIADD R13, R13, 0x1 ;  /* 0x000000010d0d4836 */ /* 0x000fe20000000000 */
[----:B------:R-:W-:-:S05]  /*05f0*/  ISETP.GE.AND P4, PT, R14, RZ, PT ;  /* 0x000000ff0e00720c */ /* 0x000fca0003f86270 */
[----:B------:R-:W-:Y:S01]  /*0600*/  @!P1 IMAD.MOV R13, RZ, RZ, -R13 ;  /* 0x000000ffff0d9224 */ /* 0x000fe200078e0a0d */
[----:B------:R-:W-:Y:S02]  /*0610*/  @!P3 LOP3.LUT R13, RZ, R9, RZ, 0x33, !PT ;  /* 0x00000009ff0db212 */ /* 0x000fe400078e33ff */
[----:B------:R-:W-:Y:S02]  /*0620*/  @!P2 IMAD.IADD R10, R10, 0x1, -R3 ;  /* 0x000000010a0aa824 */ /* 0x000fe400078e0a03 */
[----:B------:R-:W-:-:S03]  /*0630*/  IMAD.MOV R3, RZ, RZ, -R14 ;  /* 0x000000ffff037224 */ /* 0x000fc600078e0a0e */
[----:B------:R-:W-:Y:S02]  /*0640*/  @!P4 IMAD.MOV R10, RZ, RZ, -R10 ;  /* 0x000000ffff0ac224 */ /* 0x000fe400078e0a0a */
[----:B------:R-:W-:Y:S01]  /*0650*/  IMAD R5, R5, R3, R2 ;  /* 0x0000000305057224 */ /* 0x000fe200078e0202 */
[----:B------:R-:W-:Y:S01]  /*0660*/  I2FP.F32.S32 R3, R13 ;  /* 0x0000000d00037245 */ /* 0x000fe20000201400 */
[----:B-1----:R-:W-:Y:S01]  /*0670*/  IMAD.WIDE R6, R2, 0xc, R6 ;  /* 0x0000000c02067825 */ /* 0x002fe200078e0206 */
[----:B------:R-:W-:Y:S02]  /*0680*/  SEL R8, R8, R10, !P0 ;  /* 0x0000000a08087207 */ /* 0x000fe40004000000 */
[----:B------:R-:W-:Y:S01]  /*0690*/  I2FP.F32.S32 R9, R5 ;  /* 0x0000000500097245 */ /* 0x000fe20000201400 */
[----:B------:R-:W-:Y:S01]  /*06a0*/  FFMA R3, R3, R0, R4 ;  /* 0x0000000003037223 */ /* 0x000fe20000000004 */
[----:B------:R-:W-:-:S03]  /*06b0*/  I2FP.F32.S32 R5, R8 ;  /* 0x0000000800057245 */ /* 0x000fc60000201400 */
[-CC-:B------:R-:W-:Y:S01]  /*06c0*/  FFMA R9, R9, R0.reuse, R4.reuse ;  /* 0x0000000009097223 */ /* 0x180fe20000000004 */
[----:B0-----:R-:W-:Y:S01]  /*06d0*/  STG.E desc[UR4][R6.64], R3 ;  /* 0x0000000306007986 */ /* 0x001fe2000c101904 */
[----:B------:R-:W-:-:S03]  /*06e0*/  FFMA R5, R5, R0, R4 ;  /* 0x0000000005057223 */ /* 0x000fc60000000004 */
[----:B------:R-:W-:Y:S04]  /*06f0*/  STG.E desc[UR4][R6.64+0x8], R9 ;  /* 0x0000080906007986 */ /* 0x000fe8000c101904 */
[----:B------:R-:W-:Y:S01]  /*0700*/  STG.E desc[UR4][R6.64+0x4], R5 ;  /* 0x0000040506007986 */ /* 0x000fe2000c101904 */
[----:B------:R-:W-:Y:S05]  /*0710*/  EXIT ;  /* 0x000000000000794d */ /* 0x000fea0003800000 */
        .weak           $__internal_3_$__cuda_sm3x_div_rn_noftz_f32_slowpath
        .type           $__internal_3_$__cuda_sm3x_div_rn_noftz_f32_slowpath,@function
        .size           $__internal_3_$__cuda_sm3x_div_rn_noftz_f32_slowpath,(.L_x_118 - $__internal_3_$__cuda_sm3x_div_rn_noftz_f32_slowpath)
$__internal_3_$__cuda_sm3x_div_rn_noftz_f32_slowpath:
[----:B------:R-:W0:Y:S01]  /*0720*/  LDC R3, c[0x0][0x388] ;  /* 0x0000e200ff037b82 */ /* 0x000e220000000800 */
[----:B------:R-:W-:-:S04]  /*0730*/  SHF.R.U32.HI R0, RZ, 0x17, R6 ;  /* 0x00000017ff007819 */ /* 0x000fc80000011606 */
[----:B------:R-:W-:-:S03]  /*0740*/  LOP3.LUT R8, R0, 0xff, RZ, 0xc0, !PT ;  /* 0x000000ff00087812 */ /* 0x000fc600078ec0ff */
[----:B------:R-:W1:Y:S02]  /*0750*/  LDC R9, c[0x0][0x388] ;  /* 0x0000e200ff097b82 */ /* 0x000e640000000800 */
[----:B------:R-:W-:-:S05]  /*0760*/  VIADD R12, R8, 0xffffffff ;  /* 0xffffffff080c7836 */ /* 0x000fca0000000000 */
[----:B------:R-:W-:Y:S02]  /*0770*/  ISETP.GT.U32.AND P0, PT, R12, 0xfd, PT ;  /* 0x000000fd0c00780c */ /* 0x000fe40003f04070 */
[----:B0-----:R-:W-:-:S04]  /*0780*/  SHF.R.U32.HI R0, RZ, 0x17, R3 ;  /* 0x00000017ff007819 */ /* 0x001fc80000011603 */
[----:B------:R-:W-:-:S04]  /*0790*/  LOP3.LUT R7, R0, 0xff, RZ, 0xc0, !PT ;  /* 0x000000ff00077812 */ /* 0x000fc800078ec0ff */
[----:B------:R-:W-:-:S04]  /*07a0*/  IADD3 R11, PT, PT, R7, -0x1, RZ ;  /* 0xffffffff070b7810 */ /* 0x000fc80007ffe0ff */
[----:B------:R-:W-:-:S13]  /*07b0*/  ISETP.GT.U32.OR P0, PT, R11, 0xfd, P0 ;  /* 0x000000fd0b00780c */ /* 0x000fda0000704470 */
[----:B------:R-:W-:Y:S01]  /*07c0*/  @!P0 IMAD.MOV.U32 R10, RZ, RZ, RZ ;  /* 0x000000ffff0a8224 */ /* 0x000fe200078e00ff */
[----:B-1----:R-:W-:Y:S06]  /*07d0*/  @!P0 BRA `(.L_x_106) ;  /* 0x0000000000608947 */ /* 0x002fec0003800000 */
[----:B------:R-:W-:Y:S01]  /*07e0*/  FSETP.GTU.FTZ.AND P0, PT, |R3|, +INF , PT ;  /* 0x7f8000000300780b */ /* 0x000fe20003f1c200 */
[----:B------:R-:W-:Y:S01]  /*07f0*/  IMAD.MOV.U32 R0, RZ, RZ, R6 ;  /* 0x000000ffff007224 */ /* 0x000fe200078e0006 */
        /* <DEDUP_REMOVED lines=22> */
.L_x_106:
[----:B------:R-:W-:Y:S01]  /*0960*/  LEA R3, R8, 0xc0800000, 0x17 ;  /* 0xc080000008037811 */ /* 0x000fe200078eb8ff */
[----:B------:R-:W-:-:S04]  /*0970*/  VIADD R7, R7, 0xffffff81 ;  /* 0xffffff8107077836 */ /* 0x000fc80000000000 */
[----:B------:R-:W-:Y:S02]  /*0980*/  IMAD.IADD R3, R6, 0x1, -R3 ;  /* 0x0000000106037824 */ /* 0x000fe400078e0a03 */
[C---:B------:R-:W-:Y:S01]  /*0990*/  IMAD R0, R7.reuse, -0x800000, R9 ;  /* 0xff80000007007824 */ /* 0x040fe200078e0209 */
[----:B------:R-:W-:Y:S01]  /*09a0*/  IADD3 R7, PT, PT, R7, 0x7f, -R8 ;  /* 0x0000007f07077810 */ /* 0x000fe20007ffe808 */
[----:B------:R-:W0:Y:S01]  /*09b0*/  MUFU.RCP R6, R3 ;  /* 0x0000000300067308 */ /* 0x000e220000001000 */
[----:B------:R-:W-:-:S03]  /*09c0*/  FADD.FTZ R11, -R3, -RZ ;  /* 0x800000ff030b7221 */ /* 0x000fc60000010100 */
[----:B------:R-:W-:Y:S02]  /*09d0*/  IMAD.IADD R7, R7, 0x1, R10 ;  /* 0x0000000107077824 */ /* 0x000fe400078e020a */
[----:B0-----:R-:W-:-:S04]  /*09e0*/  FFMA R13, R6, R11, 1 ;  /* 0x3f800000060d7423 */ /* 0x001fc8000000000b */
[----:B------:R-:W-:-:S04]  /*09f0*/  FFMA R13, R6, R13, R6 ;  /* 0x0000000d060d7223 */ /* 0x000fc80000000006 */
[----:B------:R-:W-:-:S04]  /*0a00*/  FFMA R6, R0, R13, RZ ;  /* 0x0000000d00067223 */ /* 0x000fc800000000ff */
[----:B------:R-:W-:-:S04]  /*0a10*/  FFMA R9, R11, R6, R0 ;  /* 0x000000060b097223 */ /* 0x000fc80000000000 */
[----:B------:R-:W-:-:S04]  /*0a20*/  FFMA R6, R13, R9, R6 ;  /* 0x000000090d067223 */ /* 0x000fc80000000006 */
[----:B------:R-:W-:-:S04]  /*0a30*/  FFMA R11, R11, R6, R0 ;  /* 0x000000060b0b7223 */ /* 0x000fc80000000000 */
[----:B------:R-:W-:-:S05]  /*0a40*/  FFMA R0, R13, R11, R6 ;  /* 0x0000000b0d007223 */ /* 0x000fca0000000006 */
[----:B------:R-:W-:-:S04]  /*0a50*/  SHF.R.U32.HI R3, RZ, 0x17, R0 ;  /* 0x00000017ff037819 */ /* 0x000fc80000011600 */
[----:B------:R-:W-:-:S04]  /*0a60*/  LOP3.LUT R3, R3, 0xff, RZ, 0xc0, !PT ;  /* 0x000000ff03037812 */ /* 0x000fc800078ec0ff */
[----:B------:R-:W-:-:S05]  /*0a70*/  IADD3 R9, PT, PT, R3, R7, RZ ;  /* 0x0000000703097210 */ /* 0x000fca0007ffe0ff */
        /* <DEDUP_REMOVED lines=10> */
[-CC-:B------:R-:W-:Y:S01]  /*0b20*/  FFMA.RZ R3, R13, R11.reuse, R6.reuse ;  /* 0x0000000b0d037223 */ /* 0x180fe2000000c006 */
[C---:B------:R-:W-:Y:S01]  /*0b30*/  VIADD R8, R9.reuse, 0x20 ;  /* 0x0000002009087836 */ /* 0x040fe20000000000 */
[C---:B------:R-:W-:Y:S02]  /*0b40*/  ISETP.NE.AND P2, PT, R9.reuse, RZ, PT ;  /* 0x000000ff0900720c */ /* 0x040fe40003f45270 */
[----:B------:R-:W-:Y:S01]  /*0b50*/  ISETP.NE.AND P1, PT, R9, RZ, PT ;  /* 0x000000ff0900720c */ /* 0x000fe20003f25270 */
[----:B------:R-:W-:Y:S01]  /*0b60*/  IMAD.MOV R9, RZ, RZ, -R9 ;  /* 0x000000ffff097224 */ /* 0x000fe200078e0a09 */
[----:B------:R-:W-:Y:S01]  /*0b70*/  LOP3.LUT R7, R3, 0x7fffff, RZ, 0xc0, !PT ;  /* 0x007fffff03077812 */ /* 0x000fe200078ec0ff */
[CCC-:B------:R-:W-:Y:S01]  /*0b80*/  FFMA.RP R3, R13.reuse, R11.reuse, R6.reuse ;  /* 0x0000000b0d037223 */ /* 0x1c0fe20000008006 */
[----:B------:R-:W-:Y:S02]  /*0b90*/  FFMA.RM R6, R13, R11, R6 ;  /* 0x0000000b0d067223 */ /* 0x000fe40000004006 */
[----:B------:R-:W-:-:S03]  /*0ba0*/  LOP3.LUT R7, R7, 0x800000, RZ, 0xfc, !PT ;  /* 0x0080000007077812 */ /* 0x000fc600078efcff */
[----:B------:R-:W-:Y:S02]  /*0bb0*/  FSETP.NEU.FTZ.AND P0, PT, R3, R6, PT ;  /* 0x000000060300720b */ /* 0x000fe40003f1d000 */
[----:B------:R-:W-:Y:S02]  /*0bc0*/  SHF.L.U32 R8, R7, R8, RZ ;  /* 0x0000000807087219 */ /* 0x000fe400000006ff */
[----:B------:R-:W-:Y:S02]  /*0bd0*/  SEL R6, R9, RZ, P2 ;  /* 0x000000ff09067207 */ /* 0x000fe40001000000 */
[----:B------:R-:W-:Y:S02]  /*0be0*/  ISETP.NE.AND P1, PT, R8, RZ, P1 ;  /* 0x000000ff0800720c */ /* 0x000fe40000f25270 */
[----:B------:R-:W-:Y:S02]  /*0bf0*/  SHF.R.U32.HI R6, RZ, R6, R7 ;  /* 0x00000006ff067219 */ /* 0x000fe40000011607 */
[----:B------:R-:W-:-:S02]  /*0c00*/  PLOP3.LUT P0, PT, P0, P1, PT, 0xf8, 0x8f ;  /* 0x00000000008f781c */ /* 0x000fc40000703f70 */
[----:B------:R-:W-:Y:S02]  /*0c10*/  SHF.R.U32.HI R8, RZ, 0x1, R6 ;  /* 0x00000001ff087819 */ /* 0x000fe40000011606 */
[----:B------:R-:W-:-:S04]  /*0c20*/  SEL R3, RZ, 0x1, !P0 ;  /* 0x00000001ff037807 */ /* 0x000fc80004000000 */
[----:B------:R-:W-:-:S04]  /*0c30*/  LOP3.LUT R3, R3, 0x1, R8, 0xf8, !PT ;  /* 0x0000000103037812 */ /* 0x000fc800078ef808 */
[----:B------:R-:W-:-:S05]  /*0c40*/  LOP3.LUT R3, R3, R6, RZ, 0xc0, !PT ;  /* 0x0000000603037212 */ /* 0x000fca00078ec0ff */
[----:B------:R-:W-:-:S05]  /*0c50*/  IMAD.IADD R3, R8, 0x1, R3 ;  /* 0x0000000108037824 */ /* 0x000fca00078e0203 */
[----:B------:R-:W-:Y:S01]  /*0c60*/  LOP3.LUT R0, R3, R0, RZ, 0xfc, !PT ;  /* 0x0000000003007212 */ /* 0x000fe200078efcff */
[----:B------:R-:W-:Y:S06]  /*0c70*/  BRA `(.L_x_113) ;  /* 0x0000000000347947 */ /* 0x000fec0003800000 */
.L_x_112:
[----:B------:R-:W-:-:S04]  /*0c80*/  LOP3.LUT R0, R0, 0x80000000, RZ, 0xc0, !PT ;  /* 0x8000000000007812 */ /* 0x000fc800078ec0ff */
[----:B------:R-:W-:Y:S01]  /*0c90*/  LOP3.LUT R0, R0, 0x7f800000, RZ, 0xfc, !PT ;  /* 0x7f80000000007812 */ /* 0x000fe200078efcff */
[----:B------:R-:W-:Y:S06]  /*0ca0*/  BRA `(.L_x_113) ;  /* 0x0000000000287947 */ /* 0x000fec0003800000 */
.L_x_111:
[----:B------:R-:W-:Y:S01]  /*0cb0*/  IMAD R0, R7, 0x800000, R0 ;  /* 0x0080000007007824 */ /* 0x000fe200078e0200 */
[----:B------:R-:W-:Y:S06]  /*0cc0*/  BRA `(.L_x_113) ;  /* 0x0000000000207947 */ /* 0x000fec0003800000 */
.L_x_110:
[----:B------:R-:W-:-:S04]  /*0cd0*/  LOP3.LUT R0, R6, 0x80000000, R9, 0x48, !PT ;  /* 0x8000000006007812 */ /* 0x000fc800078e4809 */
[----:B------:R-:W-:Y:S01]  /*0ce0*/  LOP3.LUT R0, R0, 0x7f800000, RZ, 0xfc, !PT ;  /* 0x7f80000000007812 */ /* 0x000fe200078efcff */
[----:B------:R-:W-:Y:S06]  /*0cf0*/  BRA `(.L_x_113) ;  /* 0x0000000000147947 */ /* 0x000fec0003800000 */
.L_x_109:
[----:B------:R-:W-:Y:S01]  /*0d00*/  LOP3.LUT R0, R6, 0x80000000, R9, 0x48, !PT ;  /* 0x8000000006007812 */ /* 0x000fe200078e4809 */
[----:B------:R-:W-:Y:S06]  /*0d10*/  BRA `(.L_x_113) ;  /* 0x00000000000c7947 */ /* 0x000fec0003800000 */
.L_x_108:
[----:B------:R-:W0:Y:S01]  /*0d20*/  MUFU.RSQ R0, -QNAN ;  /* 0xffc0000000007908 */ /* 0x000e220000001400 */
[----:B------:R-:W-:Y:S05]  /*0d30*/  BRA `(.L_x_113) ;  /* 0x0000000000047947 */ /* 0x000fea0003800000 */
.L_x_107:
[----:B------:R-:W-:-:S07]  /*0d40*/  FADD.FTZ R0, R0, R3 ;  /* 0x0000000300007221 */ /* 0x000fce0000010000 */
.L_x_113:
[----:B------:R-:W-:Y:S02]  /*0d50*/  IMAD.MOV.U32 R6, RZ, RZ, R4 ;  /* 0x000000ffff067224 */ /* 0x000fe400078e0004 */
[----:B------:R-:W-:-:S04]  /*0d60*/  IMAD.MOV.U32 R7, RZ, RZ, 0x0 ;  /* 0x00000000ff077424 */ /* 0x000fc800078e00ff */
[----:B0-----:R-:W-:Y:S05]  /*0d70*/  RET.REL.NODEC R6 `(_Z14init_positionsP6float3fi) ;  /* 0xfffffff006a07950 */ /* 0x001fea0003c3ffff */
.L_x_114:
        /* <DEDUP_REMOVED lines=16> */
.L_x_118:


//--------------------- .nv.global.init           --------------------------
	.section	.nv.global.init,"aw",@progbits
	.align	4
.nv.global.init:
	.type		mrg32k3aM1SubSeq,@object
	.size		mrg32k3aM1SubSeq,(mrg32k3aM2SubSeq - mrg32k3aM1SubSeq)
mrg32k3aM1SubSeq:
        /*0000*/ 	.byte	0x0b, 0xcc, 0xee, 0x04, 0x73, 0x29, 0x8b, 0x6f, 0xf6, 0x53, 0x03, 0xf6, 0x23, 0xf6, 0xea, 0xda
        /* <DEDUP_REMOVED lines=125> */
	.type		mrg32k3aM2SubSeq,@object
	.size		mrg32k3aM2SubSeq,(mrg32k3aM1 - mrg32k3aM2SubSeq)
mrg32k3aM2SubSeq:
        /* <DEDUP_REMOVED lines=126> */
	.type		mrg32k3aM1,@object
	.size		mrg32k3aM1,(mrg32k3aM1Seq - mrg32k3aM1)
mrg32k3aM1:
        /* <DEDUP_REMOVED lines=144> */
	.type		mrg32k3aM1Seq,@object
	.size		mrg32k3aM1Seq,(mrg32k3aM2 - mrg32k3aM1Seq)
mrg32k3aM1Seq:
        /* <DEDUP_REMOVED lines=144> */
	.type		mrg32k3aM2,@object
	.size		mrg32k3aM2,(mrg32k3aM2Seq - mrg32k3aM2)
mrg32k3aM2:
        /* <DEDUP_REMOVED lines=144> */
	.type		mrg32k3aM2Seq,@object
	.size		mrg32k3aM2Seq,(precalc_xorwow_matrix - mrg32k3aM2Seq)
mrg32k3aM2Seq:
        /* <DEDUP_REMOVED lines=144> */
	.type		precalc_xorwow_matrix,@object
	.size		precalc_xorwow_matrix,(precalc_xorwow_offset_matrix - precalc_xorwow_matrix)
precalc_xorwow_matrix:
        /* <DEDUP_REMOVED lines=6400> */
	.type		precalc_xorwow_offset_matrix,@object
	.size		precalc_xorwow_offset_matrix,(.L_1 - precalc_xorwow_offset_matrix)
precalc_xorwow_offset_matrix:
        /* <DEDUP_REMOVED lines=6400> */
.L_1:


//--------------------- .nv.shared.reserved.0     --------------------------
	.section	.nv.shared.reserved.0,"aw",@nobits
	.weak		__nv_reservedSMEM_offset_0_alias
	.size		__nv_reservedSMEM_offset_0_alias, 0, 64
	.other		__nv_reservedSMEM_offset_0_alias,@"STO_CUDA_RESERVED_SHARED STV_DEFAULT"
__nv_reservedSMEM_offset_0_alias:
	.zero		0
	.zero		64


//--------------------- .nv.constant0._Z15compute_kineticP6float3Pfi --------------------------
	.section	.nv.constant0._Z15compute_kineticP6float3Pfi,"a",@progbits
	.sectionflags	@""
	.align	4
.nv.constant0._Z15compute_kineticP6float3Pfi:
	.zero		916


//--------------------- .nv.constant0._Z15finish_velocityP6float3S0_fi --------------------------
	.section	.nv.constant0._Z15finish_velocityP6float3S0_fi,"a",@progbits
	.sectionflags	@""
	.align	4
.nv.constant0._Z15finish_velocityP6float3S0_fi:
	.zero		920


//--------------------- .nv.constant0._Z9integrateP6float3S0_S0_ffi --------------------------
	.section	.nv.constant0._Z9integrateP6float3S0_S0_ffi,"a",@progbits
	.sectionflags	@""
	.align	4
.nv.constant0._Z9integrateP6float3S0_S0_ffi:
	.zero		932


//--------------------- .nv.constant0._Z14compute_forcesP6float3S0_Pffi --------------------------
	.section	.nv.constant0._Z14compute_forcesP6float3S0_Pffi,"a",@progbits
	.sectionflags	@""
	.align	4
.nv.constant0._Z14compute_forcesP6float3S0_Pffi:
	.zero		928


//--------------------- .nv.constant0._Z11zero_forcesP6float3i --------------------------
	.section	.nv.constant0._Z11zero_forcesP6float3i,"a",@progbits
	.sectionflags	@""
	.align	4
.nv.constant0._Z11zero_forcesP6float3i:
	.zero		908


//--------------------- .nv.constant0._Z18remove_cm_velocityP6float3S_i --------------------------
	.section	.nv.constant0._Z18remove_cm_velocityP6float3S_i,"a",@progbits
	.sectionflags	@""
	.align	4
.nv.constant0._Z18remove_cm_velocityP6float3S_i:
	.zero		920


//--------------------- .nv.constant0._Z15init_velocitiesP6float3S0_P17curandStateXORWOWfi --------------------------
	.section	.nv.constant0._Z15init_velocitiesP6float3S0_P17curandStateXORWOWfi,"a",@progbits
	.sectionflags	@""
	.align	4
.nv.constant0._Z15init_velocitiesP6float3S0_P17curandStateXORWOWfi:
	.zero		928


//--------------------- .nv.constant0._Z14init_positionsP6float3fi --------------------------
	.section	.nv.constant0._Z14init_positionsP6float3fi,"a",@progbits
	.sectionflags	@""
	.align	4
.nv.constant0._Z14init_positionsP6float3fi:
	.zero		912


//--------------------- SYMBOLS --------------------------

	.type		.nv.reservedSmem.offset0,@object
	.size		.nv.reservedSmem.offset0,0x4
